//
// Generated by NVIDIA NVVM Compiler
//
// Compiler Build ID: CL-36424714
// Cuda compilation tools, release 13.0, V13.0.88
// Based on NVVM 20.0.0
//

.version 9.0
.target sm_100
.address_size 64

	// .globl	_Z15update_old_stepPKfPfPKhPhiii

.visible .entry _Z15update_old_stepPKfPfPKhPhiii(
	.param .u64 .ptr .align 1 _Z15update_old_stepPKfPfPKhPhiii_param_0,
	.param .u64 .ptr .align 1 _Z15update_old_stepPKfPfPKhPhiii_param_1,
	.param .u64 .ptr .align 1 _Z15update_old_stepPKfPfPKhPhiii_param_2,
	.param .u64 .ptr .align 1 _Z15update_old_stepPKfPfPKhPhiii_param_3,
	.param .u32 _Z15update_old_stepPKfPfPKhPhiii_param_4,
	.param .u32 _Z15update_old_stepPKfPfPKhPhiii_param_5,
	.param .u32 _Z15update_old_stepPKfPfPKhPhiii_param_6
)
{
	.reg .pred 	%p<6>;
	.reg .b16 	%rs<2>;
	.reg .b32 	%r<20>;
	.reg .b32 	%f<2>;
	.reg .b64 	%rd<15>;

	ld.param.u64 	%rd1, [_Z15update_old_stepPKfPfPKhPhiii_param_0];
	ld.param.u64 	%rd2, [_Z15update_old_stepPKfPfPKhPhiii_param_1];
	ld.param.u64 	%rd3, [_Z15update_old_stepPKfPfPKhPhiii_param_2];
	ld.param.u64 	%rd4, [_Z15update_old_stepPKfPfPKhPhiii_param_3];
	ld.param.u32 	%r4, [_Z15update_old_stepPKfPfPKhPhiii_param_4];
	ld.param.u32 	%r6, [_Z15update_old_stepPKfPfPKhPhiii_param_5];
	ld.param.u32 	%r7, [_Z15update_old_stepPKfPfPKhPhiii_param_6];
	mov.u32 	%r8, %ntid.x;
	mov.u32 	%r9, %ctaid.x;
	mov.u32 	%r10, %tid.x;
	mad.lo.s32 	%r1, %r8, %r9, %r10;
	mov.u32 	%r11, %ntid.y;
	mov.u32 	%r12, %ctaid.y;
	mov.u32 	%r13, %tid.y;
	mad.lo.s32 	%r14, %r11, %r12, %r13;
	mov.u32 	%r15, %ntid.z;
	mov.u32 	%r16, %ctaid.z;
	mov.u32 	%r17, %tid.z;
	mad.lo.s32 	%r3, %r15, %r16, %r17;
	setp.ge.u32 	%p1, %r1, %r4;
	setp.ge.u32 	%p2, %r14, %r6;
	or.pred  	%p3, %p1, %p2;
	setp.ge.u32 	%p4, %r3, %r7;
	or.pred  	%p5, %p3, %p4;
	@%p5 bra 	$L__BB0_2;
	cvta.to.global.u64 	%rd5, %rd1;
	cvta.to.global.u64 	%rd6, %rd2;
	cvta.to.global.u64 	%rd7, %rd3;
	cvta.to.global.u64 	%rd8, %rd4;
	mad.lo.s32 	%r18, %r6, %r3, %r14;
	mad.lo.s32 	%r19, %r18, %r4, %r1;
	cvt.u64.u32 	%rd9, %r19;
	mul.wide.u32 	%rd10, %r19, 4;
	add.s64 	%rd11, %rd5, %rd10;
	ld.global.f32 	%f1, [%rd11];
	add.s64 	%rd12, %rd6, %rd10;
	st.global.f32 	[%rd12], %f1;
	add.s64 	%rd13, %rd7, %rd9;
	ld.global.u8 	%rs1, [%rd13];
	add.s64 	%rd14, %rd8, %rd9;
	st.global.u8 	[%rd14], %rs1;
$L__BB0_2:
	ret;

}
	// .globl	_Z10evol_cellsPKfS0_S0_S0_S0_PKhPfPhS4_S0_S0_fffiiif
.visible .entry _Z10evol_cellsPKfS0_S0_S0_S0_PKhPfPhS4_S0_S0_fffiiif(
	.param .u64 .ptr .align 1 _Z10evol_cellsPKfS0_S0_S0_S0_PKhPfPhS4_S0_S0_fffiiif_param_0,
	.param .u64 .ptr .align 1 _Z10evol_cellsPKfS0_S0_S0_S0_PKhPfPhS4_S0_S0_fffiiif_param_1,
	.param .u64 .ptr .align 1 _Z10evol_cellsPKfS0_S0_S0_S0_PKhPfPhS4_S0_S0_fffiiif_param_2,
	.param .u64 .ptr .align 1 _Z10evol_cellsPKfS0_S0_S0_S0_PKhPfPhS4_S0_S0_fffiiif_param_3,
	.param .u64 .ptr .align 1 _Z10evol_cellsPKfS0_S0_S0_S0_PKhPfPhS4_S0_S0_fffiiif_param_4,
	.param .u64 .ptr .align 1 _Z10evol_cellsPKfS0_S0_S0_S0_PKhPfPhS4_S0_S0_fffiiif_param_5,
	.param .u64 .ptr .align 1 _Z10evol_cellsPKfS0_S0_S0_S0_PKhPfPhS4_S0_S0_fffiiif_param_6,
	.param .u64 .ptr .align 1 _Z10evol_cellsPKfS0_S0_S0_S0_PKhPfPhS4_S0_S0_fffiiif_param_7,
	.param .u64 .ptr .align 1 _Z10evol_cellsPKfS0_S0_S0_S0_PKhPfPhS4_S0_S0_fffiiif_param_8,
	.param .u64 .ptr .align 1 _Z10evol_cellsPKfS0_S0_S0_S0_PKhPfPhS4_S0_S0_fffiiif_param_9,
	.param .u64 .ptr .align 1 _Z10evol_cellsPKfS0_S0_S0_S0_PKhPfPhS4_S0_S0_fffiiif_param_10,
	.param .f32 _Z10evol_cellsPKfS0_S0_S0_S0_PKhPfPhS4_S0_S0_fffiiif_param_11,
	.param .f32 _Z10evol_cellsPKfS0_S0_S0_S0_PKhPfPhS4_S0_S0_fffiiif_param_12,
	.param .f32 _Z10evol_cellsPKfS0_S0_S0_S0_PKhPfPhS4_S0_S0_fffiiif_param_13,
	.param .u32 _Z10evol_cellsPKfS0_S0_S0_S0_PKhPfPhS4_S0_S0_fffiiif_param_14,
	.param .u32 _Z10evol_cellsPKfS0_S0_S0_S0_PKhPfPhS4_S0_S0_fffiiif_param_15,
	.param .u32 _Z10evol_cellsPKfS0_S0_S0_S0_PKhPfPhS4_S0_S0_fffiiif_param_16,
	.param .f32 _Z10evol_cellsPKfS0_S0_S0_S0_PKhPfPhS4_S0_S0_fffiiif_param_17
)
{
	.reg .pred 	%p<474>;
	.reg .b16 	%rs<20>;
	.reg .b32 	%r<575>;
	.reg .b32 	%f<3265>;
	.reg .b64 	%rd<123>;
	.reg .b64 	%fd<31>;

	ld.param.u64 	%rd26, [_Z10evol_cellsPKfS0_S0_S0_S0_PKhPfPhS4_S0_S0_fffiiif_param_0];
	ld.param.u64 	%rd27, [_Z10evol_cellsPKfS0_S0_S0_S0_PKhPfPhS4_S0_S0_fffiiif_param_1];
	ld.param.u64 	%rd28, [_Z10evol_cellsPKfS0_S0_S0_S0_PKhPfPhS4_S0_S0_fffiiif_param_2];
	ld.param.u64 	%rd29, [_Z10evol_cellsPKfS0_S0_S0_S0_PKhPfPhS4_S0_S0_fffiiif_param_3];
	ld.param.u64 	%rd30, [_Z10evol_cellsPKfS0_S0_S0_S0_PKhPfPhS4_S0_S0_fffiiif_param_4];
	ld.param.u64 	%rd31, [_Z10evol_cellsPKfS0_S0_S0_S0_PKhPfPhS4_S0_S0_fffiiif_param_5];
	ld.param.u64 	%rd23, [_Z10evol_cellsPKfS0_S0_S0_S0_PKhPfPhS4_S0_S0_fffiiif_param_6];
	ld.param.u64 	%rd24, [_Z10evol_cellsPKfS0_S0_S0_S0_PKhPfPhS4_S0_S0_fffiiif_param_7];
	ld.param.u64 	%rd25, [_Z10evol_cellsPKfS0_S0_S0_S0_PKhPfPhS4_S0_S0_fffiiif_param_8];
	ld.param.u64 	%rd32, [_Z10evol_cellsPKfS0_S0_S0_S0_PKhPfPhS4_S0_S0_fffiiif_param_9];
	ld.param.u64 	%rd33, [_Z10evol_cellsPKfS0_S0_S0_S0_PKhPfPhS4_S0_S0_fffiiif_param_10];
	ld.param.f32 	%f324, [_Z10evol_cellsPKfS0_S0_S0_S0_PKhPfPhS4_S0_S0_fffiiif_param_11];
	ld.param.f32 	%f325, [_Z10evol_cellsPKfS0_S0_S0_S0_PKhPfPhS4_S0_S0_fffiiif_param_12];
	ld.param.u32 	%r11, [_Z10evol_cellsPKfS0_S0_S0_S0_PKhPfPhS4_S0_S0_fffiiif_param_14];
	ld.param.u32 	%r14, [_Z10evol_cellsPKfS0_S0_S0_S0_PKhPfPhS4_S0_S0_fffiiif_param_15];
	ld.param.u32 	%r13, [_Z10evol_cellsPKfS0_S0_S0_S0_PKhPfPhS4_S0_S0_fffiiif_param_16];
	ld.param.f32 	%f327, [_Z10evol_cellsPKfS0_S0_S0_S0_PKhPfPhS4_S0_S0_fffiiif_param_17];
	cvta.to.global.u64 	%rd1, %rd30;
	cvta.to.global.u64 	%rd2, %rd33;
	cvta.to.global.u64 	%rd3, %rd32;
	cvta.to.global.u64 	%rd4, %rd29;
	cvta.to.global.u64 	%rd5, %rd28;
	cvta.to.global.u64 	%rd6, %rd27;
	cvta.to.global.u64 	%rd7, %rd26;
	cvta.to.global.u64 	%rd8, %rd31;
	mov.u32 	%r15, %ntid.x;
	mov.u32 	%r16, %ctaid.x;
	mov.u32 	%r17, %tid.x;
	mad.lo.s32 	%r1, %r15, %r16, %r17;
	mov.u32 	%r18, %ntid.y;
	mov.u32 	%r19, %ctaid.y;
	mov.u32 	%r20, %tid.y;
	mad.lo.s32 	%r21, %r18, %r19, %r20;
	mov.u32 	%r22, %ntid.z;
	mov.u32 	%r23, %ctaid.z;
	mov.u32 	%r24, %tid.z;
	mad.lo.s32 	%r3, %r22, %r23, %r24;
	setp.ge.u32 	%p1, %r1, %r11;
	setp.ge.u32 	%p2, %r21, %r14;
	or.pred  	%p3, %p1, %p2;
	setp.ge.u32 	%p4, %r3, %r13;
	or.pred  	%p5, %p3, %p4;
	@%p5 bra 	$L__BB1_265;
	cvta.to.global.u64 	%rd34, %rd23;
	cvta.to.global.u64 	%rd35, %rd24;
	cvta.to.global.u64 	%rd36, %rd25;
	mul.lo.s32 	%r25, %r11, %r21;
	add.s32 	%r26, %r25, %r1;
	mul.lo.s32 	%r27, %r14, %r11;
	mul.lo.s32 	%r28, %r27, %r3;
	add.s32 	%r4, %r28, %r26;
	add.s32 	%r5, %r4, 1;
	sub.s32 	%r29, %r25, %r11;
	add.s32 	%r30, %r29, %r1;
	add.s32 	%r6, %r30, %r28;
	add.s32 	%r7, %r4, %r11;
	sub.s32 	%r31, %r28, %r27;
	add.s32 	%r8, %r31, %r26;
	add.s32 	%r9, %r4, %r27;
	cvt.u64.u32 	%rd37, %r4;
	add.s64 	%rd9, %rd36, %rd37;
	mov.b16 	%rs7, 0;
	st.global.u8 	[%rd9], %rs7;
	setp.eq.s32 	%p6, %r1, 0;
	mul.wide.u32 	%rd38, %r4, 4;
	add.s64 	%rd10, %rd7, %rd38;
	add.s64 	%rd11, %rd6, %rd38;
	add.s64 	%rd12, %rd5, %rd38;
	add.s64 	%rd13, %rd4, %rd38;
	add.s64 	%rd14, %rd1, %rd38;
	add.s64 	%rd15, %rd34, %rd38;
	add.s64 	%rd16, %rd35, %rd37;
	@%p6 bra 	$L__BB1_45;
	add.s32 	%r10, %r4, -1;
	cvt.s64.s32 	%rd39, %r10;
	add.s64 	%rd17, %rd8, %rd39;
	ld.global.u8 	%rs1, [%rd17];
	ld.global.f32 	%f1, [%rd10];
	mul.wide.s32 	%rd40, %r10, 4;
	add.s64 	%rd41, %rd7, %rd40;
	ld.global.f32 	%f329, [%rd41];
	sub.f32 	%f2, %f1, %f329;
	abs.f32 	%f3, %f2;
	setp.eq.f32 	%p7, %f2, 0f3F800000;
	mov.f32 	%f3217, 0f3F800000;
	@%p7 bra 	$L__BB1_7;
	setp.num.f32 	%p8, %f3, %f3;
	@%p8 bra 	$L__BB1_5;
	mov.f32 	%f385, 0f40000000;
	add.rn.f32 	%f3217, %f2, %f385;
	bra.uni 	$L__BB1_7;
$L__BB1_5:
	setp.lt.f32 	%p9, %f3, 0f00800000;
	mul.f32 	%f330, %f3, 0f4B800000;
	selp.f32 	%f331, %f330, %f3, %p9;
	mov.b32 	%r32, %f331;
	add.s32 	%r33, %r32, -1060439283;
	and.b32  	%r34, %r33, -8388608;
	sub.s32 	%r35, %r32, %r34;
	mov.b32 	%f332, %r35;
	cvt.rn.f32.s32 	%f333, %r34;
	selp.f32 	%f334, 0fC1C00000, 0f00000000, %p9;
	fma.rn.f32 	%f335, %f333, 0f34000000, %f334;
	add.f32 	%f336, %f332, 0fBF800000;
	add.f32 	%f337, %f332, 0f3F800000;
	rcp.approx.ftz.f32 	%f338, %f337;
	add.f32 	%f339, %f336, %f336;
	mul.f32 	%f340, %f339, %f338;
	mul.f32 	%f341, %f340, %f340;
	neg.f32 	%f342, %f340;
	sub.f32 	%f343, %f336, %f340;
	add.f32 	%f344, %f343, %f343;
	fma.rn.f32 	%f345, %f342, %f336, %f344;
	mul.rn.f32 	%f346, %f338, %f345;
	fma.rn.f32 	%f347, %f341, 0f3A2C32E4, 0f3B52E7DB;
	fma.rn.f32 	%f348, %f347, %f341, 0f3C93BB73;
	fma.rn.f32 	%f349, %f348, %f341, 0f3DF6384F;
	mul.rn.f32 	%f350, %f349, %f341;
	fma.rn.f32 	%f351, %f340, 0f3FB8AA3B, %f335;
	mul.f32 	%f352, %f350, 0f40400000;
	sub.f32 	%f353, %f335, %f351;
	fma.rn.f32 	%f354, %f340, 0f3FB8AA3B, %f353;
	fma.rn.f32 	%f355, %f346, 0f3FB8AA3B, %f354;
	fma.rn.f32 	%f356, %f340, 0f32A55E34, %f355;
	fma.rn.f32 	%f357, %f352, %f346, %f356;
	fma.rn.f32 	%f358, %f350, %f340, %f357;
	add.rn.f32 	%f359, %f351, %f358;
	mov.f32 	%f360, 0f40000000;
	mul.rn.f32 	%f361, %f359, %f360;
	cvt.rni.f32.f32 	%f362, %f361;
	sub.f32 	%f363, %f361, %f362;
	neg.f32 	%f364, %f361;
	fma.rn.f32 	%f365, %f359, 0f40000000, %f364;
	neg.f32 	%f366, %f351;
	add.rn.f32 	%f367, %f359, %f366;
	neg.f32 	%f368, %f367;
	add.rn.f32 	%f369, %f358, %f368;
	fma.rn.f32 	%f370, %f369, 0f40000000, %f365;
	add.f32 	%f371, %f363, %f370;
	setp.gt.f32 	%p10, %f362, 0f00000000;
	selp.b32 	%r36, 0, -2097152000, %p10;
	setp.neu.f32 	%p11, %f2, 0f00000000;
	setp.neu.f32 	%p12, %f3, 0f7F800000;
	setp.lt.f32 	%p13, %f361, 0f00000000;
	selp.f32 	%f372, 0f00000000, 0f7F800000, %p13;
	abs.f32 	%f373, %f361;
	setp.gt.f32 	%p14, %f373, 0f43180000;
	cvt.rzi.s32.f32 	%r37, %f362;
	shl.b32 	%r38, %r37, 23;
	sub.s32 	%r39, %r38, %r36;
	mov.b32 	%f374, %r39;
	add.s32 	%r40, %r36, 2130706432;
	mov.b32 	%f375, %r40;
	fma.rn.f32 	%f376, %f371, 0f391FCB8E, 0f3AAF85ED;
	fma.rn.f32 	%f377, %f376, %f371, 0f3C1D9856;
	fma.rn.f32 	%f378, %f377, %f371, 0f3D6357BB;
	fma.rn.f32 	%f379, %f378, %f371, 0f3E75FDEC;
	fma.rn.f32 	%f380, %f379, %f371, 0f3F317218;
	fma.rn.f32 	%f381, %f380, %f371, 0f3F800000;
	mul.f32 	%f382, %f381, %f375;
	mul.f32 	%f383, %f382, %f374;
	selp.f32 	%f3217, %f372, %f383, %p14;
	and.pred  	%p15, %p11, %p12;
	@%p15 bra 	$L__BB1_7;
	add.f32 	%f384, %f2, %f2;
	mov.b32 	%r41, %f384;
	and.b32  	%r42, %r41, 2147483647;
	mov.b32 	%f3217, %r42;
$L__BB1_7:
	ld.global.f32 	%f8, [%rd11];
	mul.wide.s32 	%rd42, %r10, 4;
	add.s64 	%rd43, %rd6, %rd42;
	ld.global.f32 	%f387, [%rd43];
	sub.f32 	%f9, %f8, %f387;
	abs.f32 	%f10, %f9;
	setp.eq.f32 	%p16, %f9, 0f3F800000;
	mov.f32 	%f3218, 0f3F800000;
	@%p16 bra 	$L__BB1_12;
	setp.num.f32 	%p17, %f10, %f10;
	@%p17 bra 	$L__BB1_10;
	mov.f32 	%f443, 0f40000000;
	add.rn.f32 	%f3218, %f9, %f443;
	bra.uni 	$L__BB1_12;
$L__BB1_10:
	setp.lt.f32 	%p18, %f10, 0f00800000;
	mul.f32 	%f388, %f10, 0f4B800000;
	selp.f32 	%f389, %f388, %f10, %p18;
	mov.b32 	%r43, %f389;
	add.s32 	%r44, %r43, -1060439283;
	and.b32  	%r45, %r44, -8388608;
	sub.s32 	%r46, %r43, %r45;
	mov.b32 	%f390, %r46;
	cvt.rn.f32.s32 	%f391, %r45;
	selp.f32 	%f392, 0fC1C00000, 0f00000000, %p18;
	fma.rn.f32 	%f393, %f391, 0f34000000, %f392;
	add.f32 	%f394, %f390, 0fBF800000;
	add.f32 	%f395, %f390, 0f3F800000;
	rcp.approx.ftz.f32 	%f396, %f395;
	add.f32 	%f397, %f394, %f394;
	mul.f32 	%f398, %f397, %f396;
	mul.f32 	%f399, %f398, %f398;
	neg.f32 	%f400, %f398;
	sub.f32 	%f401, %f394, %f398;
	add.f32 	%f402, %f401, %f401;
	fma.rn.f32 	%f403, %f400, %f394, %f402;
	mul.rn.f32 	%f404, %f396, %f403;
	fma.rn.f32 	%f405, %f399, 0f3A2C32E4, 0f3B52E7DB;
	fma.rn.f32 	%f406, %f405, %f399, 0f3C93BB73;
	fma.rn.f32 	%f407, %f406, %f399, 0f3DF6384F;
	mul.rn.f32 	%f408, %f407, %f399;
	fma.rn.f32 	%f409, %f398, 0f3FB8AA3B, %f393;
	mul.f32 	%f410, %f408, 0f40400000;
	sub.f32 	%f411, %f393, %f409;
	fma.rn.f32 	%f412, %f398, 0f3FB8AA3B, %f411;
	fma.rn.f32 	%f413, %f404, 0f3FB8AA3B, %f412;
	fma.rn.f32 	%f414, %f398, 0f32A55E34, %f413;
	fma.rn.f32 	%f415, %f410, %f404, %f414;
	fma.rn.f32 	%f416, %f408, %f398, %f415;
	add.rn.f32 	%f417, %f409, %f416;
	mov.f32 	%f418, 0f40000000;
	mul.rn.f32 	%f419, %f417, %f418;
	cvt.rni.f32.f32 	%f420, %f419;
	sub.f32 	%f421, %f419, %f420;
	neg.f32 	%f422, %f419;
	fma.rn.f32 	%f423, %f417, 0f40000000, %f422;
	neg.f32 	%f424, %f409;
	add.rn.f32 	%f425, %f417, %f424;
	neg.f32 	%f426, %f425;
	add.rn.f32 	%f427, %f416, %f426;
	fma.rn.f32 	%f428, %f427, 0f40000000, %f423;
	add.f32 	%f429, %f421, %f428;
	setp.gt.f32 	%p19, %f420, 0f00000000;
	selp.b32 	%r47, 0, -2097152000, %p19;
	setp.neu.f32 	%p20, %f9, 0f00000000;
	setp.neu.f32 	%p21, %f10, 0f7F800000;
	setp.lt.f32 	%p22, %f419, 0f00000000;
	selp.f32 	%f430, 0f00000000, 0f7F800000, %p22;
	abs.f32 	%f431, %f419;
	setp.gt.f32 	%p23, %f431, 0f43180000;
	cvt.rzi.s32.f32 	%r48, %f420;
	shl.b32 	%r49, %r48, 23;
	sub.s32 	%r50, %r49, %r47;
	mov.b32 	%f432, %r50;
	add.s32 	%r51, %r47, 2130706432;
	mov.b32 	%f433, %r51;
	fma.rn.f32 	%f434, %f429, 0f391FCB8E, 0f3AAF85ED;
	fma.rn.f32 	%f435, %f434, %f429, 0f3C1D9856;
	fma.rn.f32 	%f436, %f435, %f429, 0f3D6357BB;
	fma.rn.f32 	%f437, %f436, %f429, 0f3E75FDEC;
	fma.rn.f32 	%f438, %f437, %f429, 0f3F317218;
	fma.rn.f32 	%f439, %f438, %f429, 0f3F800000;
	mul.f32 	%f440, %f439, %f433;
	mul.f32 	%f441, %f440, %f432;
	selp.f32 	%f3218, %f430, %f441, %p23;
	and.pred  	%p24, %p20, %p21;
	@%p24 bra 	$L__BB1_12;
	add.f32 	%f442, %f9, %f9;
	mov.b32 	%r52, %f442;
	and.b32  	%r53, %r52, 2147483647;
	mov.b32 	%f3218, %r53;
$L__BB1_12:
	add.f32 	%f15, %f3217, %f3218;
	ld.global.f32 	%f16, [%rd12];
	mul.wide.s32 	%rd44, %r10, 4;
	add.s64 	%rd45, %rd5, %rd44;
	ld.global.f32 	%f445, [%rd45];
	sub.f32 	%f17, %f16, %f445;
	abs.f32 	%f18, %f17;
	setp.eq.f32 	%p25, %f17, 0f3F800000;
	mov.f32 	%f3219, 0f3F800000;
	@%p25 bra 	$L__BB1_17;
	setp.num.f32 	%p26, %f18, %f18;
	@%p26 bra 	$L__BB1_15;
	mov.f32 	%f503, 0f40000000;
	add.rn.f32 	%f3219, %f17, %f503;
	bra.uni 	$L__BB1_17;
$L__BB1_15:
	abs.f32 	%f446, %f17;
	setp.lt.f32 	%p27, %f446, 0f00800000;
	mul.f32 	%f448, %f446, 0f4B800000;
	selp.f32 	%f449, %f448, %f446, %p27;
	mov.b32 	%r54, %f449;
	add.s32 	%r55, %r54, -1060439283;
	and.b32  	%r56, %r55, -8388608;
	sub.s32 	%r57, %r54, %r56;
	mov.b32 	%f450, %r57;
	cvt.rn.f32.s32 	%f451, %r56;
	selp.f32 	%f452, 0fC1C00000, 0f00000000, %p27;
	fma.rn.f32 	%f453, %f451, 0f34000000, %f452;
	add.f32 	%f454, %f450, 0fBF800000;
	add.f32 	%f455, %f450, 0f3F800000;
	rcp.approx.ftz.f32 	%f456, %f455;
	add.f32 	%f457, %f454, %f454;
	mul.f32 	%f458, %f457, %f456;
	mul.f32 	%f459, %f458, %f458;
	neg.f32 	%f460, %f458;
	sub.f32 	%f461, %f454, %f458;
	add.f32 	%f462, %f461, %f461;
	fma.rn.f32 	%f463, %f460, %f454, %f462;
	mul.rn.f32 	%f464, %f456, %f463;
	fma.rn.f32 	%f465, %f459, 0f3A2C32E4, 0f3B52E7DB;
	fma.rn.f32 	%f466, %f465, %f459, 0f3C93BB73;
	fma.rn.f32 	%f467, %f466, %f459, 0f3DF6384F;
	mul.rn.f32 	%f468, %f467, %f459;
	fma.rn.f32 	%f469, %f458, 0f3FB8AA3B, %f453;
	mul.f32 	%f470, %f468, 0f40400000;
	sub.f32 	%f471, %f453, %f469;
	fma.rn.f32 	%f472, %f458, 0f3FB8AA3B, %f471;
	fma.rn.f32 	%f473, %f464, 0f3FB8AA3B, %f472;
	fma.rn.f32 	%f474, %f458, 0f32A55E34, %f473;
	fma.rn.f32 	%f475, %f470, %f464, %f474;
	fma.rn.f32 	%f476, %f468, %f458, %f475;
	add.rn.f32 	%f477, %f469, %f476;
	mov.f32 	%f478, 0f40000000;
	mul.rn.f32 	%f479, %f477, %f478;
	cvt.rni.f32.f32 	%f480, %f479;
	sub.f32 	%f481, %f479, %f480;
	neg.f32 	%f482, %f479;
	fma.rn.f32 	%f483, %f477, 0f40000000, %f482;
	neg.f32 	%f484, %f469;
	add.rn.f32 	%f485, %f477, %f484;
	neg.f32 	%f486, %f485;
	add.rn.f32 	%f487, %f476, %f486;
	fma.rn.f32 	%f488, %f487, 0f40000000, %f483;
	add.f32 	%f489, %f481, %f488;
	setp.gt.f32 	%p28, %f480, 0f00000000;
	selp.b32 	%r58, 0, -2097152000, %p28;
	setp.neu.f32 	%p29, %f17, 0f00000000;
	setp.neu.f32 	%p30, %f446, 0f7F800000;
	setp.lt.f32 	%p31, %f479, 0f00000000;
	selp.f32 	%f490, 0f00000000, 0f7F800000, %p31;
	abs.f32 	%f491, %f479;
	setp.gt.f32 	%p32, %f491, 0f43180000;
	cvt.rzi.s32.f32 	%r59, %f480;
	shl.b32 	%r60, %r59, 23;
	sub.s32 	%r61, %r60, %r58;
	mov.b32 	%f492, %r61;
	add.s32 	%r62, %r58, 2130706432;
	mov.b32 	%f493, %r62;
	fma.rn.f32 	%f494, %f489, 0f391FCB8E, 0f3AAF85ED;
	fma.rn.f32 	%f495, %f494, %f489, 0f3C1D9856;
	fma.rn.f32 	%f496, %f495, %f489, 0f3D6357BB;
	fma.rn.f32 	%f497, %f496, %f489, 0f3E75FDEC;
	fma.rn.f32 	%f498, %f497, %f489, 0f3F317218;
	fma.rn.f32 	%f499, %f498, %f489, 0f3F800000;
	mul.f32 	%f500, %f499, %f493;
	mul.f32 	%f501, %f500, %f492;
	selp.f32 	%f3219, %f490, %f501, %p32;
	and.pred  	%p33, %p29, %p30;
	@%p33 bra 	$L__BB1_17;
	add.f32 	%f502, %f17, %f17;
	mov.b32 	%r63, %f502;
	and.b32  	%r64, %r63, 2147483647;
	mov.b32 	%f3219, %r64;
$L__BB1_17:
	add.f32 	%f23, %f15, %f3219;
	ld.global.f32 	%f24, [%rd13];
	mul.wide.s32 	%rd46, %r10, 4;
	add.s64 	%rd47, %rd4, %rd46;
	ld.global.f32 	%f505, [%rd47];
	sub.f32 	%f25, %f24, %f505;
	setp.eq.f32 	%p34, %f25, 0f3F800000;
	mov.f32 	%f3220, 0f3F800000;
	@%p34 bra 	$L__BB1_22;
	abs.f32 	%f506, %f25;
	setp.num.f32 	%p35, %f506, %f506;
	@%p35 bra 	$L__BB1_20;
	mov.f32 	%f564, 0f40000000;
	add.rn.f32 	%f3220, %f25, %f564;
	bra.uni 	$L__BB1_22;
$L__BB1_20:
	abs.f32 	%f507, %f25;
	setp.lt.f32 	%p36, %f507, 0f00800000;
	mul.f32 	%f509, %f507, 0f4B800000;
	selp.f32 	%f510, %f509, %f507, %p36;
	mov.b32 	%r65, %f510;
	add.s32 	%r66, %r65, -1060439283;
	and.b32  	%r67, %r66, -8388608;
	sub.s32 	%r68, %r65, %r67;
	mov.b32 	%f511, %r68;
	cvt.rn.f32.s32 	%f512, %r67;
	selp.f32 	%f513, 0fC1C00000, 0f00000000, %p36;
	fma.rn.f32 	%f514, %f512, 0f34000000, %f513;
	add.f32 	%f515, %f511, 0fBF800000;
	add.f32 	%f516, %f511, 0f3F800000;
	rcp.approx.ftz.f32 	%f517, %f516;
	add.f32 	%f518, %f515, %f515;
	mul.f32 	%f519, %f518, %f517;
	mul.f32 	%f520, %f519, %f519;
	neg.f32 	%f521, %f519;
	sub.f32 	%f522, %f515, %f519;
	add.f32 	%f523, %f522, %f522;
	fma.rn.f32 	%f524, %f521, %f515, %f523;
	mul.rn.f32 	%f525, %f517, %f524;
	fma.rn.f32 	%f526, %f520, 0f3A2C32E4, 0f3B52E7DB;
	fma.rn.f32 	%f527, %f526, %f520, 0f3C93BB73;
	fma.rn.f32 	%f528, %f527, %f520, 0f3DF6384F;
	mul.rn.f32 	%f529, %f528, %f520;
	fma.rn.f32 	%f530, %f519, 0f3FB8AA3B, %f514;
	mul.f32 	%f531, %f529, 0f40400000;
	sub.f32 	%f532, %f514, %f530;
	fma.rn.f32 	%f533, %f519, 0f3FB8AA3B, %f532;
	fma.rn.f32 	%f534, %f525, 0f3FB8AA3B, %f533;
	fma.rn.f32 	%f535, %f519, 0f32A55E34, %f534;
	fma.rn.f32 	%f536, %f531, %f525, %f535;
	fma.rn.f32 	%f537, %f529, %f519, %f536;
	add.rn.f32 	%f538, %f530, %f537;
	mov.f32 	%f539, 0f40000000;
	mul.rn.f32 	%f540, %f538, %f539;
	cvt.rni.f32.f32 	%f541, %f540;
	sub.f32 	%f542, %f540, %f541;
	neg.f32 	%f543, %f540;
	fma.rn.f32 	%f544, %f538, 0f40000000, %f543;
	neg.f32 	%f545, %f530;
	add.rn.f32 	%f546, %f538, %f545;
	neg.f32 	%f547, %f546;
	add.rn.f32 	%f548, %f537, %f547;
	fma.rn.f32 	%f549, %f548, 0f40000000, %f544;
	add.f32 	%f550, %f542, %f549;
	setp.gt.f32 	%p37, %f541, 0f00000000;
	selp.b32 	%r69, 0, -2097152000, %p37;
	setp.neu.f32 	%p38, %f25, 0f00000000;
	setp.neu.f32 	%p39, %f507, 0f7F800000;
	setp.lt.f32 	%p40, %f540, 0f00000000;
	selp.f32 	%f551, 0f00000000, 0f7F800000, %p40;
	abs.f32 	%f552, %f540;
	setp.gt.f32 	%p41, %f552, 0f43180000;
	cvt.rzi.s32.f32 	%r70, %f541;
	shl.b32 	%r71, %r70, 23;
	sub.s32 	%r72, %r71, %r69;
	mov.b32 	%f553, %r72;
	add.s32 	%r73, %r69, 2130706432;
	mov.b32 	%f554, %r73;
	fma.rn.f32 	%f555, %f550, 0f391FCB8E, 0f3AAF85ED;
	fma.rn.f32 	%f556, %f555, %f550, 0f3C1D9856;
	fma.rn.f32 	%f557, %f556, %f550, 0f3D6357BB;
	fma.rn.f32 	%f558, %f557, %f550, 0f3E75FDEC;
	fma.rn.f32 	%f559, %f558, %f550, 0f3F317218;
	fma.rn.f32 	%f560, %f559, %f550, 0f3F800000;
	mul.f32 	%f561, %f560, %f554;
	mul.f32 	%f562, %f561, %f553;
	selp.f32 	%f3220, %f551, %f562, %p41;
	and.pred  	%p42, %p38, %p39;
	@%p42 bra 	$L__BB1_22;
	add.f32 	%f563, %f25, %f25;
	mov.b32 	%r74, %f563;
	and.b32  	%r75, %r74, 2147483647;
	mov.b32 	%f3220, %r75;
$L__BB1_22:
	add.f32 	%f566, %f23, %f3220;
	sqrt.rn.f32 	%f567, %f566;
	div.rn.f32 	%f30, %f567, %f327;
	abs.f32 	%f31, %f1;
	setp.eq.f32 	%p43, %f1, 0f3F800000;
	mov.f32 	%f3221, 0f3F800000;
	@%p43 bra 	$L__BB1_27;
	setp.num.f32 	%p44, %f31, %f31;
	@%p44 bra 	$L__BB1_25;
	mov.f32 	%f625, 0f40000000;
	add.rn.f32 	%f3221, %f1, %f625;
	bra.uni 	$L__BB1_27;
$L__BB1_25:
	abs.f32 	%f568, %f1;
	setp.lt.f32 	%p45, %f568, 0f00800000;
	mul.f32 	%f570, %f568, 0f4B800000;
	selp.f32 	%f571, %f570, %f568, %p45;
	mov.b32 	%r76, %f571;
	add.s32 	%r77, %r76, -1060439283;
	and.b32  	%r78, %r77, -8388608;
	sub.s32 	%r79, %r76, %r78;
	mov.b32 	%f572, %r79;
	cvt.rn.f32.s32 	%f573, %r78;
	selp.f32 	%f574, 0fC1C00000, 0f00000000, %p45;
	fma.rn.f32 	%f575, %f573, 0f34000000, %f574;
	add.f32 	%f576, %f572, 0fBF800000;
	add.f32 	%f577, %f572, 0f3F800000;
	rcp.approx.ftz.f32 	%f578, %f577;
	add.f32 	%f579, %f576, %f576;
	mul.f32 	%f580, %f579, %f578;
	mul.f32 	%f581, %f580, %f580;
	neg.f32 	%f582, %f580;
	sub.f32 	%f583, %f576, %f580;
	add.f32 	%f584, %f583, %f583;
	fma.rn.f32 	%f585, %f582, %f576, %f584;
	mul.rn.f32 	%f586, %f578, %f585;
	fma.rn.f32 	%f587, %f581, 0f3A2C32E4, 0f3B52E7DB;
	fma.rn.f32 	%f588, %f587, %f581, 0f3C93BB73;
	fma.rn.f32 	%f589, %f588, %f581, 0f3DF6384F;
	mul.rn.f32 	%f590, %f589, %f581;
	fma.rn.f32 	%f591, %f580, 0f3FB8AA3B, %f575;
	mul.f32 	%f592, %f590, 0f40400000;
	sub.f32 	%f593, %f575, %f591;
	fma.rn.f32 	%f594, %f580, 0f3FB8AA3B, %f593;
	fma.rn.f32 	%f595, %f586, 0f3FB8AA3B, %f594;
	fma.rn.f32 	%f596, %f580, 0f32A55E34, %f595;
	fma.rn.f32 	%f597, %f592, %f586, %f596;
	fma.rn.f32 	%f598, %f590, %f580, %f597;
	add.rn.f32 	%f599, %f591, %f598;
	mov.f32 	%f600, 0f40000000;
	mul.rn.f32 	%f601, %f599, %f600;
	cvt.rni.f32.f32 	%f602, %f601;
	sub.f32 	%f603, %f601, %f602;
	neg.f32 	%f604, %f601;
	fma.rn.f32 	%f605, %f599, 0f40000000, %f604;
	neg.f32 	%f606, %f591;
	add.rn.f32 	%f607, %f599, %f606;
	neg.f32 	%f608, %f607;
	add.rn.f32 	%f609, %f598, %f608;
	fma.rn.f32 	%f610, %f609, 0f40000000, %f605;
	add.f32 	%f611, %f603, %f610;
	setp.gt.f32 	%p46, %f602, 0f00000000;
	selp.b32 	%r80, 0, -2097152000, %p46;
	setp.neu.f32 	%p47, %f1, 0f00000000;
	setp.neu.f32 	%p48, %f568, 0f7F800000;
	setp.lt.f32 	%p49, %f601, 0f00000000;
	selp.f32 	%f612, 0f00000000, 0f7F800000, %p49;
	abs.f32 	%f613, %f601;
	setp.gt.f32 	%p50, %f613, 0f43180000;
	cvt.rzi.s32.f32 	%r81, %f602;
	shl.b32 	%r82, %r81, 23;
	sub.s32 	%r83, %r82, %r80;
	mov.b32 	%f614, %r83;
	add.s32 	%r84, %r80, 2130706432;
	mov.b32 	%f615, %r84;
	fma.rn.f32 	%f616, %f611, 0f391FCB8E, 0f3AAF85ED;
	fma.rn.f32 	%f617, %f616, %f611, 0f3C1D9856;
	fma.rn.f32 	%f618, %f617, %f611, 0f3D6357BB;
	fma.rn.f32 	%f619, %f618, %f611, 0f3E75FDEC;
	fma.rn.f32 	%f620, %f619, %f611, 0f3F317218;
	fma.rn.f32 	%f621, %f620, %f611, 0f3F800000;
	mul.f32 	%f622, %f621, %f615;
	mul.f32 	%f623, %f622, %f614;
	selp.f32 	%f3221, %f612, %f623, %p50;
	and.pred  	%p51, %p47, %p48;
	@%p51 bra 	$L__BB1_27;
	add.f32 	%f624, %f1, %f1;
	mov.b32 	%r85, %f624;
	and.b32  	%r86, %r85, 2147483647;
	mov.b32 	%f3221, %r86;
$L__BB1_27:
	abs.f32 	%f36, %f8;
	setp.eq.f32 	%p52, %f8, 0f3F800000;
	mov.f32 	%f3222, 0f3F800000;
	@%p52 bra 	$L__BB1_32;
	setp.num.f32 	%p53, %f36, %f36;
	@%p53 bra 	$L__BB1_30;
	mov.f32 	%f684, 0f40000000;
	add.rn.f32 	%f3222, %f8, %f684;
	bra.uni 	$L__BB1_32;
$L__BB1_30:
	abs.f32 	%f627, %f8;
	setp.lt.f32 	%p54, %f627, 0f00800000;
	mul.f32 	%f629, %f627, 0f4B800000;
	selp.f32 	%f630, %f629, %f627, %p54;
	mov.b32 	%r87, %f630;
	add.s32 	%r88, %r87, -1060439283;
	and.b32  	%r89, %r88, -8388608;
	sub.s32 	%r90, %r87, %r89;
	mov.b32 	%f631, %r90;
	cvt.rn.f32.s32 	%f632, %r89;
	selp.f32 	%f633, 0fC1C00000, 0f00000000, %p54;
	fma.rn.f32 	%f634, %f632, 0f34000000, %f633;
	add.f32 	%f635, %f631, 0fBF800000;
	add.f32 	%f636, %f631, 0f3F800000;
	rcp.approx.ftz.f32 	%f637, %f636;
	add.f32 	%f638, %f635, %f635;
	mul.f32 	%f639, %f638, %f637;
	mul.f32 	%f640, %f639, %f639;
	neg.f32 	%f641, %f639;
	sub.f32 	%f642, %f635, %f639;
	add.f32 	%f643, %f642, %f642;
	fma.rn.f32 	%f644, %f641, %f635, %f643;
	mul.rn.f32 	%f645, %f637, %f644;
	fma.rn.f32 	%f646, %f640, 0f3A2C32E4, 0f3B52E7DB;
	fma.rn.f32 	%f647, %f646, %f640, 0f3C93BB73;
	fma.rn.f32 	%f648, %f647, %f640, 0f3DF6384F;
	mul.rn.f32 	%f649, %f648, %f640;
	fma.rn.f32 	%f650, %f639, 0f3FB8AA3B, %f634;
	mul.f32 	%f651, %f649, 0f40400000;
	sub.f32 	%f652, %f634, %f650;
	fma.rn.f32 	%f653, %f639, 0f3FB8AA3B, %f652;
	fma.rn.f32 	%f654, %f645, 0f3FB8AA3B, %f653;
	fma.rn.f32 	%f655, %f639, 0f32A55E34, %f654;
	fma.rn.f32 	%f656, %f651, %f645, %f655;
	fma.rn.f32 	%f657, %f649, %f639, %f656;
	add.rn.f32 	%f658, %f650, %f657;
	mov.f32 	%f659, 0f40000000;
	mul.rn.f32 	%f660, %f658, %f659;
	cvt.rni.f32.f32 	%f661, %f660;
	sub.f32 	%f662, %f660, %f661;
	neg.f32 	%f663, %f660;
	fma.rn.f32 	%f664, %f658, 0f40000000, %f663;
	neg.f32 	%f665, %f650;
	add.rn.f32 	%f666, %f658, %f665;
	neg.f32 	%f667, %f666;
	add.rn.f32 	%f668, %f657, %f667;
	fma.rn.f32 	%f669, %f668, 0f40000000, %f664;
	add.f32 	%f670, %f662, %f669;
	setp.gt.f32 	%p55, %f661, 0f00000000;
	selp.b32 	%r91, 0, -2097152000, %p55;
	setp.neu.f32 	%p56, %f8, 0f00000000;
	setp.neu.f32 	%p57, %f627, 0f7F800000;
	setp.lt.f32 	%p58, %f660, 0f00000000;
	selp.f32 	%f671, 0f00000000, 0f7F800000, %p58;
	abs.f32 	%f672, %f660;
	setp.gt.f32 	%p59, %f672, 0f43180000;
	cvt.rzi.s32.f32 	%r92, %f661;
	shl.b32 	%r93, %r92, 23;
	sub.s32 	%r94, %r93, %r91;
	mov.b32 	%f673, %r94;
	add.s32 	%r95, %r91, 2130706432;
	mov.b32 	%f674, %r95;
	fma.rn.f32 	%f675, %f670, 0f391FCB8E, 0f3AAF85ED;
	fma.rn.f32 	%f676, %f675, %f670, 0f3C1D9856;
	fma.rn.f32 	%f677, %f676, %f670, 0f3D6357BB;
	fma.rn.f32 	%f678, %f677, %f670, 0f3E75FDEC;
	fma.rn.f32 	%f679, %f678, %f670, 0f3F317218;
	fma.rn.f32 	%f680, %f679, %f670, 0f3F800000;
	mul.f32 	%f681, %f680, %f674;
	mul.f32 	%f682, %f681, %f673;
	selp.f32 	%f3222, %f671, %f682, %p59;
	and.pred  	%p60, %p56, %p57;
	@%p60 bra 	$L__BB1_32;
	add.f32 	%f683, %f8, %f8;
	mov.b32 	%r96, %f683;
	and.b32  	%r97, %r96, 2147483647;
	mov.b32 	%f3222, %r97;
$L__BB1_32:
	add.f32 	%f41, %f3221, %f3222;
	abs.f32 	%f42, %f16;
	setp.eq.f32 	%p61, %f16, 0f3F800000;
	mov.f32 	%f3223, 0f3F800000;
	@%p61 bra 	$L__BB1_37;
	setp.num.f32 	%p62, %f42, %f42;
	@%p62 bra 	$L__BB1_35;
	mov.f32 	%f741, 0f40000000;
	add.rn.f32 	%f3223, %f16, %f741;
	bra.uni 	$L__BB1_37;
$L__BB1_35:
	setp.lt.f32 	%p63, %f42, 0f00800000;
	mul.f32 	%f686, %f42, 0f4B800000;
	selp.f32 	%f687, %f686, %f42, %p63;
	mov.b32 	%r98, %f687;
	add.s32 	%r99, %r98, -1060439283;
	and.b32  	%r100, %r99, -8388608;
	sub.s32 	%r101, %r98, %r100;
	mov.b32 	%f688, %r101;
	cvt.rn.f32.s32 	%f689, %r100;
	selp.f32 	%f690, 0fC1C00000, 0f00000000, %p63;
	fma.rn.f32 	%f691, %f689, 0f34000000, %f690;
	add.f32 	%f692, %f688, 0fBF800000;
	add.f32 	%f693, %f688, 0f3F800000;
	rcp.approx.ftz.f32 	%f694, %f693;
	add.f32 	%f695, %f692, %f692;
	mul.f32 	%f696, %f695, %f694;
	mul.f32 	%f697, %f696, %f696;
	neg.f32 	%f698, %f696;
	sub.f32 	%f699, %f692, %f696;
	add.f32 	%f700, %f699, %f699;
	fma.rn.f32 	%f701, %f698, %f692, %f700;
	mul.rn.f32 	%f702, %f694, %f701;
	fma.rn.f32 	%f703, %f697, 0f3A2C32E4, 0f3B52E7DB;
	fma.rn.f32 	%f704, %f703, %f697, 0f3C93BB73;
	fma.rn.f32 	%f705, %f704, %f697, 0f3DF6384F;
	mul.rn.f32 	%f706, %f705, %f697;
	fma.rn.f32 	%f707, %f696, 0f3FB8AA3B, %f691;
	mul.f32 	%f708, %f706, 0f40400000;
	sub.f32 	%f709, %f691, %f707;
	fma.rn.f32 	%f710, %f696, 0f3FB8AA3B, %f709;
	fma.rn.f32 	%f711, %f702, 0f3FB8AA3B, %f710;
	fma.rn.f32 	%f712, %f696, 0f32A55E34, %f711;
	fma.rn.f32 	%f713, %f708, %f702, %f712;
	fma.rn.f32 	%f714, %f706, %f696, %f713;
	add.rn.f32 	%f715, %f707, %f714;
	mov.f32 	%f716, 0f40000000;
	mul.rn.f32 	%f717, %f715, %f716;
	cvt.rni.f32.f32 	%f718, %f717;
	sub.f32 	%f719, %f717, %f718;
	neg.f32 	%f720, %f717;
	fma.rn.f32 	%f721, %f715, 0f40000000, %f720;
	neg.f32 	%f722, %f707;
	add.rn.f32 	%f723, %f715, %f722;
	neg.f32 	%f724, %f723;
	add.rn.f32 	%f725, %f714, %f724;
	fma.rn.f32 	%f726, %f725, 0f40000000, %f721;
	add.f32 	%f727, %f719, %f726;
	setp.gt.f32 	%p64, %f718, 0f00000000;
	selp.b32 	%r102, 0, -2097152000, %p64;
	setp.neu.f32 	%p65, %f16, 0f00000000;
	setp.neu.f32 	%p66, %f42, 0f7F800000;
	setp.lt.f32 	%p67, %f717, 0f00000000;
	selp.f32 	%f728, 0f00000000, 0f7F800000, %p67;
	abs.f32 	%f729, %f717;
	setp.gt.f32 	%p68, %f729, 0f43180000;
	cvt.rzi.s32.f32 	%r103, %f718;
	shl.b32 	%r104, %r103, 23;
	sub.s32 	%r105, %r104, %r102;
	mov.b32 	%f730, %r105;
	add.s32 	%r106, %r102, 2130706432;
	mov.b32 	%f731, %r106;
	fma.rn.f32 	%f732, %f727, 0f391FCB8E, 0f3AAF85ED;
	fma.rn.f32 	%f733, %f732, %f727, 0f3C1D9856;
	fma.rn.f32 	%f734, %f733, %f727, 0f3D6357BB;
	fma.rn.f32 	%f735, %f734, %f727, 0f3E75FDEC;
	fma.rn.f32 	%f736, %f735, %f727, 0f3F317218;
	fma.rn.f32 	%f737, %f736, %f727, 0f3F800000;
	mul.f32 	%f738, %f737, %f731;
	mul.f32 	%f739, %f738, %f730;
	selp.f32 	%f3223, %f728, %f739, %p68;
	and.pred  	%p69, %p65, %p66;
	@%p69 bra 	$L__BB1_37;
	add.f32 	%f740, %f16, %f16;
	mov.b32 	%r107, %f740;
	and.b32  	%r108, %r107, 2147483647;
	mov.b32 	%f3223, %r108;
$L__BB1_37:
	add.f32 	%f47, %f41, %f3223;
	abs.f32 	%f48, %f24;
	setp.eq.f32 	%p70, %f24, 0f3F800000;
	mov.f32 	%f3224, 0f3F800000;
	@%p70 bra 	$L__BB1_42;
	setp.num.f32 	%p71, %f48, %f48;
	@%p71 bra 	$L__BB1_40;
	mov.f32 	%f798, 0f40000000;
	add.rn.f32 	%f3224, %f24, %f798;
	bra.uni 	$L__BB1_42;
$L__BB1_40:
	setp.lt.f32 	%p72, %f48, 0f00800000;
	mul.f32 	%f743, %f48, 0f4B800000;
	selp.f32 	%f744, %f743, %f48, %p72;
	mov.b32 	%r109, %f744;
	add.s32 	%r110, %r109, -1060439283;
	and.b32  	%r111, %r110, -8388608;
	sub.s32 	%r112, %r109, %r111;
	mov.b32 	%f745, %r112;
	cvt.rn.f32.s32 	%f746, %r111;
	selp.f32 	%f747, 0fC1C00000, 0f00000000, %p72;
	fma.rn.f32 	%f748, %f746, 0f34000000, %f747;
	add.f32 	%f749, %f745, 0fBF800000;
	add.f32 	%f750, %f745, 0f3F800000;
	rcp.approx.ftz.f32 	%f751, %f750;
	add.f32 	%f752, %f749, %f749;
	mul.f32 	%f753, %f752, %f751;
	mul.f32 	%f754, %f753, %f753;
	neg.f32 	%f755, %f753;
	sub.f32 	%f756, %f749, %f753;
	add.f32 	%f757, %f756, %f756;
	fma.rn.f32 	%f758, %f755, %f749, %f757;
	mul.rn.f32 	%f759, %f751, %f758;
	fma.rn.f32 	%f760, %f754, 0f3A2C32E4, 0f3B52E7DB;
	fma.rn.f32 	%f761, %f760, %f754, 0f3C93BB73;
	fma.rn.f32 	%f762, %f761, %f754, 0f3DF6384F;
	mul.rn.f32 	%f763, %f762, %f754;
	fma.rn.f32 	%f764, %f753, 0f3FB8AA3B, %f748;
	mul.f32 	%f765, %f763, 0f40400000;
	sub.f32 	%f766, %f748, %f764;
	fma.rn.f32 	%f767, %f753, 0f3FB8AA3B, %f766;
	fma.rn.f32 	%f768, %f759, 0f3FB8AA3B, %f767;
	fma.rn.f32 	%f769, %f753, 0f32A55E34, %f768;
	fma.rn.f32 	%f770, %f765, %f759, %f769;
	fma.rn.f32 	%f771, %f763, %f753, %f770;
	add.rn.f32 	%f772, %f764, %f771;
	mov.f32 	%f773, 0f40000000;
	mul.rn.f32 	%f774, %f772, %f773;
	cvt.rni.f32.f32 	%f775, %f774;
	sub.f32 	%f776, %f774, %f775;
	neg.f32 	%f777, %f774;
	fma.rn.f32 	%f778, %f772, 0f40000000, %f777;
	neg.f32 	%f779, %f764;
	add.rn.f32 	%f780, %f772, %f779;
	neg.f32 	%f781, %f780;
	add.rn.f32 	%f782, %f771, %f781;
	fma.rn.f32 	%f783, %f782, 0f40000000, %f778;
	add.f32 	%f784, %f776, %f783;
	setp.gt.f32 	%p73, %f775, 0f00000000;
	selp.b32 	%r113, 0, -2097152000, %p73;
	setp.neu.f32 	%p74, %f24, 0f00000000;
	setp.neu.f32 	%p75, %f48, 0f7F800000;
	setp.lt.f32 	%p76, %f774, 0f00000000;
	selp.f32 	%f785, 0f00000000, 0f7F800000, %p76;
	abs.f32 	%f786, %f774;
	setp.gt.f32 	%p77, %f786, 0f43180000;
	cvt.rzi.s32.f32 	%r114, %f775;
	shl.b32 	%r115, %r114, 23;
	sub.s32 	%r116, %r115, %r113;
	mov.b32 	%f787, %r116;
	add.s32 	%r117, %r113, 2130706432;
	mov.b32 	%f788, %r117;
	fma.rn.f32 	%f789, %f784, 0f391FCB8E, 0f3AAF85ED;
	fma.rn.f32 	%f790, %f789, %f784, 0f3C1D9856;
	fma.rn.f32 	%f791, %f790, %f784, 0f3D6357BB;
	fma.rn.f32 	%f792, %f791, %f784, 0f3E75FDEC;
	fma.rn.f32 	%f793, %f792, %f784, 0f3F317218;
	fma.rn.f32 	%f794, %f793, %f784, 0f3F800000;
	mul.f32 	%f795, %f794, %f788;
	mul.f32 	%f796, %f795, %f787;
	selp.f32 	%f3224, %f785, %f796, %p77;
	and.pred  	%p78, %p74, %p75;
	@%p78 bra 	$L__BB1_42;
	add.f32 	%f797, %f24, %f24;
	mov.b32 	%r118, %f797;
	and.b32  	%r119, %r118, 2147483647;
	mov.b32 	%f3224, %r119;
$L__BB1_42:
	ld.param.f32 	%f3211, [_Z10evol_cellsPKfS0_S0_S0_S0_PKhPfPhS4_S0_S0_fffiiif_param_13];
	mov.f32 	%f799, 0f3F800000;
	sub.f32 	%f800, %f799, %f30;
	add.f32 	%f801, %f47, %f3224;
	sqrt.rn.f32 	%f802, %f801;
	cvt.u32.u16 	%r120, %rs1;
	and.b32  	%r121, %r120, 255;
	mul.wide.u32 	%rd48, %r121, 4;
	add.s64 	%rd49, %rd3, %rd48;
	ld.global.f32 	%f803, [%rd49];
	sub.f32 	%f804, %f802, %f803;
	abs.f32 	%f805, %f804;
	cvt.f64.f32 	%fd1, %f805;
	cvt.f64.f32 	%fd2, %f324;
	add.f64 	%fd3, %fd2, 0d3FF0000000000000;
	add.s64 	%rd50, %rd2, %rd48;
	ld.global.f32 	%f806, [%rd50];
	cvt.f64.f32 	%fd4, %f806;
	mul.f64 	%fd5, %fd3, %fd4;
	setp.lt.f64 	%p79, %fd5, %fd1;
	mul.f32 	%f807, %f325, %f800;
	selp.f32 	%f808, %f807, %f800, %p79;
	mul.f32 	%f809, %f324, %f806;
	setp.gt.f32 	%p80, %f805, %f809;
	setp.gt.f64 	%p81, %fd5, %fd1;
	mul.f32 	%f810, %f3211, %f808;
	selp.f32 	%f811, %f810, %f808, %p81;
	selp.f32 	%f812, %f811, %f808, %p80;
	mul.wide.s32 	%rd51, %r10, 4;
	add.s64 	%rd52, %rd1, %rd51;
	ld.global.f32 	%f813, [%rd52];
	mul.f32 	%f53, %f812, %f813;
	ld.global.f32 	%f814, [%rd14];
	setp.leu.f32 	%p82, %f53, %f814;
	@%p82 bra 	$L__BB1_45;
	ld.global.f32 	%f815, [%rd15];
	setp.leu.f32 	%p83, %f53, %f815;
	@%p83 bra 	$L__BB1_45;
	st.global.f32 	[%rd15], %f53;
	ld.global.u8 	%rs8, [%rd17];
	st.global.u8 	[%rd16], %rs8;
	mov.b16 	%rs9, 1;
	st.global.u8 	[%rd9], %rs9;
$L__BB1_45:
	add.s32 	%r122, %r11, -1;
	setp.eq.s32 	%p84, %r1, %r122;
	@%p84 bra 	$L__BB1_89;
	cvt.s64.s32 	%rd53, %r5;
	add.s64 	%rd18, %rd8, %rd53;
	ld.global.u8 	%rs2, [%rd18];
	ld.global.f32 	%f54, [%rd10];
	mul.wide.s32 	%rd54, %r5, 4;
	add.s64 	%rd55, %rd7, %rd54;
	ld.global.f32 	%f817, [%rd55];
	sub.f32 	%f55, %f54, %f817;
	abs.f32 	%f56, %f55;
	setp.eq.f32 	%p85, %f55, 0f3F800000;
	mov.f32 	%f3225, 0f3F800000;
	@%p85 bra 	$L__BB1_51;
	setp.num.f32 	%p86, %f56, %f56;
	@%p86 bra 	$L__BB1_49;
	mov.f32 	%f873, 0f40000000;
	add.rn.f32 	%f3225, %f55, %f873;
	bra.uni 	$L__BB1_51;
$L__BB1_49:
	setp.lt.f32 	%p87, %f56, 0f00800000;
	mul.f32 	%f818, %f56, 0f4B800000;
	selp.f32 	%f819, %f818, %f56, %p87;
	mov.b32 	%r123, %f819;
	add.s32 	%r124, %r123, -1060439283;
	and.b32  	%r125, %r124, -8388608;
	sub.s32 	%r126, %r123, %r125;
	mov.b32 	%f820, %r126;
	cvt.rn.f32.s32 	%f821, %r125;
	selp.f32 	%f822, 0fC1C00000, 0f00000000, %p87;
	fma.rn.f32 	%f823, %f821, 0f34000000, %f822;
	add.f32 	%f824, %f820, 0fBF800000;
	add.f32 	%f825, %f820, 0f3F800000;
	rcp.approx.ftz.f32 	%f826, %f825;
	add.f32 	%f827, %f824, %f824;
	mul.f32 	%f828, %f827, %f826;
	mul.f32 	%f829, %f828, %f828;
	neg.f32 	%f830, %f828;
	sub.f32 	%f831, %f824, %f828;
	add.f32 	%f832, %f831, %f831;
	fma.rn.f32 	%f833, %f830, %f824, %f832;
	mul.rn.f32 	%f834, %f826, %f833;
	fma.rn.f32 	%f835, %f829, 0f3A2C32E4, 0f3B52E7DB;
	fma.rn.f32 	%f836, %f835, %f829, 0f3C93BB73;
	fma.rn.f32 	%f837, %f836, %f829, 0f3DF6384F;
	mul.rn.f32 	%f838, %f837, %f829;
	fma.rn.f32 	%f839, %f828, 0f3FB8AA3B, %f823;
	mul.f32 	%f840, %f838, 0f40400000;
	sub.f32 	%f841, %f823, %f839;
	fma.rn.f32 	%f842, %f828, 0f3FB8AA3B, %f841;
	fma.rn.f32 	%f843, %f834, 0f3FB8AA3B, %f842;
	fma.rn.f32 	%f844, %f828, 0f32A55E34, %f843;
	fma.rn.f32 	%f845, %f840, %f834, %f844;
	fma.rn.f32 	%f846, %f838, %f828, %f845;
	add.rn.f32 	%f847, %f839, %f846;
	mov.f32 	%f848, 0f40000000;
	mul.rn.f32 	%f849, %f847, %f848;
	cvt.rni.f32.f32 	%f850, %f849;
	sub.f32 	%f851, %f849, %f850;
	neg.f32 	%f852, %f849;
	fma.rn.f32 	%f853, %f847, 0f40000000, %f852;
	neg.f32 	%f854, %f839;
	add.rn.f32 	%f855, %f847, %f854;
	neg.f32 	%f856, %f855;
	add.rn.f32 	%f857, %f846, %f856;
	fma.rn.f32 	%f858, %f857, 0f40000000, %f853;
	add.f32 	%f859, %f851, %f858;
	setp.gt.f32 	%p88, %f850, 0f00000000;
	selp.b32 	%r127, 0, -2097152000, %p88;
	setp.neu.f32 	%p89, %f55, 0f00000000;
	setp.neu.f32 	%p90, %f56, 0f7F800000;
	setp.lt.f32 	%p91, %f849, 0f00000000;
	selp.f32 	%f860, 0f00000000, 0f7F800000, %p91;
	abs.f32 	%f861, %f849;
	setp.gt.f32 	%p92, %f861, 0f43180000;
	cvt.rzi.s32.f32 	%r128, %f850;
	shl.b32 	%r129, %r128, 23;
	sub.s32 	%r130, %r129, %r127;
	mov.b32 	%f862, %r130;
	add.s32 	%r131, %r127, 2130706432;
	mov.b32 	%f863, %r131;
	fma.rn.f32 	%f864, %f859, 0f391FCB8E, 0f3AAF85ED;
	fma.rn.f32 	%f865, %f864, %f859, 0f3C1D9856;
	fma.rn.f32 	%f866, %f865, %f859, 0f3D6357BB;
	fma.rn.f32 	%f867, %f866, %f859, 0f3E75FDEC;
	fma.rn.f32 	%f868, %f867, %f859, 0f3F317218;
	fma.rn.f32 	%f869, %f868, %f859, 0f3F800000;
	mul.f32 	%f870, %f869, %f863;
	mul.f32 	%f871, %f870, %f862;
	selp.f32 	%f3225, %f860, %f871, %p92;
	and.pred  	%p93, %p89, %p90;
	@%p93 bra 	$L__BB1_51;
	add.f32 	%f872, %f55, %f55;
	mov.b32 	%r132, %f872;
	and.b32  	%r133, %r132, 2147483647;
	mov.b32 	%f3225, %r133;
$L__BB1_51:
	ld.global.f32 	%f61, [%rd11];
	mul.wide.s32 	%rd56, %r5, 4;
	add.s64 	%rd57, %rd6, %rd56;
	ld.global.f32 	%f875, [%rd57];
	sub.f32 	%f62, %f61, %f875;
	abs.f32 	%f63, %f62;
	setp.eq.f32 	%p94, %f62, 0f3F800000;
	mov.f32 	%f3226, 0f3F800000;
	@%p94 bra 	$L__BB1_56;
	setp.num.f32 	%p95, %f63, %f63;
	@%p95 bra 	$L__BB1_54;
	mov.f32 	%f931, 0f40000000;
	add.rn.f32 	%f3226, %f62, %f931;
	bra.uni 	$L__BB1_56;
$L__BB1_54:
	setp.lt.f32 	%p96, %f63, 0f00800000;
	mul.f32 	%f876, %f63, 0f4B800000;
	selp.f32 	%f877, %f876, %f63, %p96;
	mov.b32 	%r134, %f877;
	add.s32 	%r135, %r134, -1060439283;
	and.b32  	%r136, %r135, -8388608;
	sub.s32 	%r137, %r134, %r136;
	mov.b32 	%f878, %r137;
	cvt.rn.f32.s32 	%f879, %r136;
	selp.f32 	%f880, 0fC1C00000, 0f00000000, %p96;
	fma.rn.f32 	%f881, %f879, 0f34000000, %f880;
	add.f32 	%f882, %f878, 0fBF800000;
	add.f32 	%f883, %f878, 0f3F800000;
	rcp.approx.ftz.f32 	%f884, %f883;
	add.f32 	%f885, %f882, %f882;
	mul.f32 	%f886, %f885, %f884;
	mul.f32 	%f887, %f886, %f886;
	neg.f32 	%f888, %f886;
	sub.f32 	%f889, %f882, %f886;
	add.f32 	%f890, %f889, %f889;
	fma.rn.f32 	%f891, %f888, %f882, %f890;
	mul.rn.f32 	%f892, %f884, %f891;
	fma.rn.f32 	%f893, %f887, 0f3A2C32E4, 0f3B52E7DB;
	fma.rn.f32 	%f894, %f893, %f887, 0f3C93BB73;
	fma.rn.f32 	%f895, %f894, %f887, 0f3DF6384F;
	mul.rn.f32 	%f896, %f895, %f887;
	fma.rn.f32 	%f897, %f886, 0f3FB8AA3B, %f881;
	mul.f32 	%f898, %f896, 0f40400000;
	sub.f32 	%f899, %f881, %f897;
	fma.rn.f32 	%f900, %f886, 0f3FB8AA3B, %f899;
	fma.rn.f32 	%f901, %f892, 0f3FB8AA3B, %f900;
	fma.rn.f32 	%f902, %f886, 0f32A55E34, %f901;
	fma.rn.f32 	%f903, %f898, %f892, %f902;
	fma.rn.f32 	%f904, %f896, %f886, %f903;
	add.rn.f32 	%f905, %f897, %f904;
	mov.f32 	%f906, 0f40000000;
	mul.rn.f32 	%f907, %f905, %f906;
	cvt.rni.f32.f32 	%f908, %f907;
	sub.f32 	%f909, %f907, %f908;
	neg.f32 	%f910, %f907;
	fma.rn.f32 	%f911, %f905, 0f40000000, %f910;
	neg.f32 	%f912, %f897;
	add.rn.f32 	%f913, %f905, %f912;
	neg.f32 	%f914, %f913;
	add.rn.f32 	%f915, %f904, %f914;
	fma.rn.f32 	%f916, %f915, 0f40000000, %f911;
	add.f32 	%f917, %f909, %f916;
	setp.gt.f32 	%p97, %f908, 0f00000000;
	selp.b32 	%r138, 0, -2097152000, %p97;
	setp.neu.f32 	%p98, %f62, 0f00000000;
	setp.neu.f32 	%p99, %f63, 0f7F800000;
	setp.lt.f32 	%p100, %f907, 0f00000000;
	selp.f32 	%f918, 0f00000000, 0f7F800000, %p100;
	abs.f32 	%f919, %f907;
	setp.gt.f32 	%p101, %f919, 0f43180000;
	cvt.rzi.s32.f32 	%r139, %f908;
	shl.b32 	%r140, %r139, 23;
	sub.s32 	%r141, %r140, %r138;
	mov.b32 	%f920, %r141;
	add.s32 	%r142, %r138, 2130706432;
	mov.b32 	%f921, %r142;
	fma.rn.f32 	%f922, %f917, 0f391FCB8E, 0f3AAF85ED;
	fma.rn.f32 	%f923, %f922, %f917, 0f3C1D9856;
	fma.rn.f32 	%f924, %f923, %f917, 0f3D6357BB;
	fma.rn.f32 	%f925, %f924, %f917, 0f3E75FDEC;
	fma.rn.f32 	%f926, %f925, %f917, 0f3F317218;
	fma.rn.f32 	%f927, %f926, %f917, 0f3F800000;
	mul.f32 	%f928, %f927, %f921;
	mul.f32 	%f929, %f928, %f920;
	selp.f32 	%f3226, %f918, %f929, %p101;
	and.pred  	%p102, %p98, %p99;
	@%p102 bra 	$L__BB1_56;
	add.f32 	%f930, %f62, %f62;
	mov.b32 	%r143, %f930;
	and.b32  	%r144, %r143, 2147483647;
	mov.b32 	%f3226, %r144;
$L__BB1_56:
	add.f32 	%f68, %f3225, %f3226;
	ld.global.f32 	%f69, [%rd12];
	mul.wide.s32 	%rd58, %r5, 4;
	add.s64 	%rd59, %rd5, %rd58;
	ld.global.f32 	%f933, [%rd59];
	sub.f32 	%f70, %f69, %f933;
	abs.f32 	%f71, %f70;
	setp.eq.f32 	%p103, %f70, 0f3F800000;
	mov.f32 	%f3227, 0f3F800000;
	@%p103 bra 	$L__BB1_61;
	setp.num.f32 	%p104, %f71, %f71;
	@%p104 bra 	$L__BB1_59;
	mov.f32 	%f989, 0f40000000;
	add.rn.f32 	%f3227, %f70, %f989;
	bra.uni 	$L__BB1_61;
$L__BB1_59:
	setp.lt.f32 	%p105, %f71, 0f00800000;
	mul.f32 	%f934, %f71, 0f4B800000;
	selp.f32 	%f935, %f934, %f71, %p105;
	mov.b32 	%r145, %f935;
	add.s32 	%r146, %r145, -1060439283;
	and.b32  	%r147, %r146, -8388608;
	sub.s32 	%r148, %r145, %r147;
	mov.b32 	%f936, %r148;
	cvt.rn.f32.s32 	%f937, %r147;
	selp.f32 	%f938, 0fC1C00000, 0f00000000, %p105;
	fma.rn.f32 	%f939, %f937, 0f34000000, %f938;
	add.f32 	%f940, %f936, 0fBF800000;
	add.f32 	%f941, %f936, 0f3F800000;
	rcp.approx.ftz.f32 	%f942, %f941;
	add.f32 	%f943, %f940, %f940;
	mul.f32 	%f944, %f943, %f942;
	mul.f32 	%f945, %f944, %f944;
	neg.f32 	%f946, %f944;
	sub.f32 	%f947, %f940, %f944;
	add.f32 	%f948, %f947, %f947;
	fma.rn.f32 	%f949, %f946, %f940, %f948;
	mul.rn.f32 	%f950, %f942, %f949;
	fma.rn.f32 	%f951, %f945, 0f3A2C32E4, 0f3B52E7DB;
	fma.rn.f32 	%f952, %f951, %f945, 0f3C93BB73;
	fma.rn.f32 	%f953, %f952, %f945, 0f3DF6384F;
	mul.rn.f32 	%f954, %f953, %f945;
	fma.rn.f32 	%f955, %f944, 0f3FB8AA3B, %f939;
	mul.f32 	%f956, %f954, 0f40400000;
	sub.f32 	%f957, %f939, %f955;
	fma.rn.f32 	%f958, %f944, 0f3FB8AA3B, %f957;
	fma.rn.f32 	%f959, %f950, 0f3FB8AA3B, %f958;
	fma.rn.f32 	%f960, %f944, 0f32A55E34, %f959;
	fma.rn.f32 	%f961, %f956, %f950, %f960;
	fma.rn.f32 	%f962, %f954, %f944, %f961;
	add.rn.f32 	%f963, %f955, %f962;
	mov.f32 	%f964, 0f40000000;
	mul.rn.f32 	%f965, %f963, %f964;
	cvt.rni.f32.f32 	%f966, %f965;
	sub.f32 	%f967, %f965, %f966;
	neg.f32 	%f968, %f965;
	fma.rn.f32 	%f969, %f963, 0f40000000, %f968;
	neg.f32 	%f970, %f955;
	add.rn.f32 	%f971, %f963, %f970;
	neg.f32 	%f972, %f971;
	add.rn.f32 	%f973, %f962, %f972;
	fma.rn.f32 	%f974, %f973, 0f40000000, %f969;
	add.f32 	%f975, %f967, %f974;
	setp.gt.f32 	%p106, %f966, 0f00000000;
	selp.b32 	%r149, 0, -2097152000, %p106;
	setp.neu.f32 	%p107, %f70, 0f00000000;
	setp.neu.f32 	%p108, %f71, 0f7F800000;
	setp.lt.f32 	%p109, %f965, 0f00000000;
	selp.f32 	%f976, 0f00000000, 0f7F800000, %p109;
	abs.f32 	%f977, %f965;
	setp.gt.f32 	%p110, %f977, 0f43180000;
	cvt.rzi.s32.f32 	%r150, %f966;
	shl.b32 	%r151, %r150, 23;
	sub.s32 	%r152, %r151, %r149;
	mov.b32 	%f978, %r152;
	add.s32 	%r153, %r149, 2130706432;
	mov.b32 	%f979, %r153;
	fma.rn.f32 	%f980, %f975, 0f391FCB8E, 0f3AAF85ED;
	fma.rn.f32 	%f981, %f980, %f975, 0f3C1D9856;
	fma.rn.f32 	%f982, %f981, %f975, 0f3D6357BB;
	fma.rn.f32 	%f983, %f982, %f975, 0f3E75FDEC;
	fma.rn.f32 	%f984, %f983, %f975, 0f3F317218;
	fma.rn.f32 	%f985, %f984, %f975, 0f3F800000;
	mul.f32 	%f986, %f985, %f979;
	mul.f32 	%f987, %f986, %f978;
	selp.f32 	%f3227, %f976, %f987, %p110;
	and.pred  	%p111, %p107, %p108;
	@%p111 bra 	$L__BB1_61;
	add.f32 	%f988, %f70, %f70;
	mov.b32 	%r154, %f988;
	and.b32  	%r155, %r154, 2147483647;
	mov.b32 	%f3227, %r155;
$L__BB1_61:
	add.f32 	%f76, %f68, %f3227;
	ld.global.f32 	%f77, [%rd13];
	mul.wide.s32 	%rd60, %r5, 4;
	add.s64 	%rd61, %rd4, %rd60;
	ld.global.f32 	%f991, [%rd61];
	sub.f32 	%f78, %f77, %f991;
	abs.f32 	%f79, %f78;
	setp.eq.f32 	%p112, %f78, 0f3F800000;
	mov.f32 	%f3228, 0f3F800000;
	@%p112 bra 	$L__BB1_66;
	setp.num.f32 	%p113, %f79, %f79;
	@%p113 bra 	$L__BB1_64;
	mov.f32 	%f1047, 0f40000000;
	add.rn.f32 	%f3228, %f78, %f1047;
	bra.uni 	$L__BB1_66;
$L__BB1_64:
	setp.lt.f32 	%p114, %f79, 0f00800000;
	mul.f32 	%f992, %f79, 0f4B800000;
	selp.f32 	%f993, %f992, %f79, %p114;
	mov.b32 	%r156, %f993;
	add.s32 	%r157, %r156, -1060439283;
	and.b32  	%r158, %r157, -8388608;
	sub.s32 	%r159, %r156, %r158;
	mov.b32 	%f994, %r159;
	cvt.rn.f32.s32 	%f995, %r158;
	selp.f32 	%f996, 0fC1C00000, 0f00000000, %p114;
	fma.rn.f32 	%f997, %f995, 0f34000000, %f996;
	add.f32 	%f998, %f994, 0fBF800000;
	add.f32 	%f999, %f994, 0f3F800000;
	rcp.approx.ftz.f32 	%f1000, %f999;
	add.f32 	%f1001, %f998, %f998;
	mul.f32 	%f1002, %f1001, %f1000;
	mul.f32 	%f1003, %f1002, %f1002;
	neg.f32 	%f1004, %f1002;
	sub.f32 	%f1005, %f998, %f1002;
	add.f32 	%f1006, %f1005, %f1005;
	fma.rn.f32 	%f1007, %f1004, %f998, %f1006;
	mul.rn.f32 	%f1008, %f1000, %f1007;
	fma.rn.f32 	%f1009, %f1003, 0f3A2C32E4, 0f3B52E7DB;
	fma.rn.f32 	%f1010, %f1009, %f1003, 0f3C93BB73;
	fma.rn.f32 	%f1011, %f1010, %f1003, 0f3DF6384F;
	mul.rn.f32 	%f1012, %f1011, %f1003;
	fma.rn.f32 	%f1013, %f1002, 0f3FB8AA3B, %f997;
	mul.f32 	%f1014, %f1012, 0f40400000;
	sub.f32 	%f1015, %f997, %f1013;
	fma.rn.f32 	%f1016, %f1002, 0f3FB8AA3B, %f1015;
	fma.rn.f32 	%f1017, %f1008, 0f3FB8AA3B, %f1016;
	fma.rn.f32 	%f1018, %f1002, 0f32A55E34, %f1017;
	fma.rn.f32 	%f1019, %f1014, %f1008, %f1018;
	fma.rn.f32 	%f1020, %f1012, %f1002, %f1019;
	add.rn.f32 	%f1021, %f1013, %f1020;
	mov.f32 	%f1022, 0f40000000;
	mul.rn.f32 	%f1023, %f1021, %f1022;
	cvt.rni.f32.f32 	%f1024, %f1023;
	sub.f32 	%f1025, %f1023, %f1024;
	neg.f32 	%f1026, %f1023;
	fma.rn.f32 	%f1027, %f1021, 0f40000000, %f1026;
	neg.f32 	%f1028, %f1013;
	add.rn.f32 	%f1029, %f1021, %f1028;
	neg.f32 	%f1030, %f1029;
	add.rn.f32 	%f1031, %f1020, %f1030;
	fma.rn.f32 	%f1032, %f1031, 0f40000000, %f1027;
	add.f32 	%f1033, %f1025, %f1032;
	setp.gt.f32 	%p115, %f1024, 0f00000000;
	selp.b32 	%r160, 0, -2097152000, %p115;
	setp.neu.f32 	%p116, %f78, 0f00000000;
	setp.neu.f32 	%p117, %f79, 0f7F800000;
	setp.lt.f32 	%p118, %f1023, 0f00000000;
	selp.f32 	%f1034, 0f00000000, 0f7F800000, %p118;
	abs.f32 	%f1035, %f1023;
	setp.gt.f32 	%p119, %f1035, 0f43180000;
	cvt.rzi.s32.f32 	%r161, %f1024;
	shl.b32 	%r162, %r161, 23;
	sub.s32 	%r163, %r162, %r160;
	mov.b32 	%f1036, %r163;
	add.s32 	%r164, %r160, 2130706432;
	mov.b32 	%f1037, %r164;
	fma.rn.f32 	%f1038, %f1033, 0f391FCB8E, 0f3AAF85ED;
	fma.rn.f32 	%f1039, %f1038, %f1033, 0f3C1D9856;
	fma.rn.f32 	%f1040, %f1039, %f1033, 0f3D6357BB;
	fma.rn.f32 	%f1041, %f1040, %f1033, 0f3E75FDEC;
	fma.rn.f32 	%f1042, %f1041, %f1033, 0f3F317218;
	fma.rn.f32 	%f1043, %f1042, %f1033, 0f3F800000;
	mul.f32 	%f1044, %f1043, %f1037;
	mul.f32 	%f1045, %f1044, %f1036;
	selp.f32 	%f3228, %f1034, %f1045, %p119;
	and.pred  	%p120, %p116, %p117;
	@%p120 bra 	$L__BB1_66;
	add.f32 	%f1046, %f78, %f78;
	mov.b32 	%r165, %f1046;
	and.b32  	%r166, %r165, 2147483647;
	mov.b32 	%f3228, %r166;
$L__BB1_66:
	add.f32 	%f1049, %f76, %f3228;
	sqrt.rn.f32 	%f1050, %f1049;
	div.rn.f32 	%f84, %f1050, %f327;
	abs.f32 	%f85, %f54;
	setp.eq.f32 	%p121, %f54, 0f3F800000;
	mov.f32 	%f3229, 0f3F800000;
	@%p121 bra 	$L__BB1_71;
	setp.num.f32 	%p122, %f85, %f85;
	@%p122 bra 	$L__BB1_69;
	mov.f32 	%f1106, 0f40000000;
	add.rn.f32 	%f3229, %f54, %f1106;
	bra.uni 	$L__BB1_71;
$L__BB1_69:
	setp.lt.f32 	%p123, %f85, 0f00800000;
	mul.f32 	%f1051, %f85, 0f4B800000;
	selp.f32 	%f1052, %f1051, %f85, %p123;
	mov.b32 	%r167, %f1052;
	add.s32 	%r168, %r167, -1060439283;
	and.b32  	%r169, %r168, -8388608;
	sub.s32 	%r170, %r167, %r169;
	mov.b32 	%f1053, %r170;
	cvt.rn.f32.s32 	%f1054, %r169;
	selp.f32 	%f1055, 0fC1C00000, 0f00000000, %p123;
	fma.rn.f32 	%f1056, %f1054, 0f34000000, %f1055;
	add.f32 	%f1057, %f1053, 0fBF800000;
	add.f32 	%f1058, %f1053, 0f3F800000;
	rcp.approx.ftz.f32 	%f1059, %f1058;
	add.f32 	%f1060, %f1057, %f1057;
	mul.f32 	%f1061, %f1060, %f1059;
	mul.f32 	%f1062, %f1061, %f1061;
	neg.f32 	%f1063, %f1061;
	sub.f32 	%f1064, %f1057, %f1061;
	add.f32 	%f1065, %f1064, %f1064;
	fma.rn.f32 	%f1066, %f1063, %f1057, %f1065;
	mul.rn.f32 	%f1067, %f1059, %f1066;
	fma.rn.f32 	%f1068, %f1062, 0f3A2C32E4, 0f3B52E7DB;
	fma.rn.f32 	%f1069, %f1068, %f1062, 0f3C93BB73;
	fma.rn.f32 	%f1070, %f1069, %f1062, 0f3DF6384F;
	mul.rn.f32 	%f1071, %f1070, %f1062;
	fma.rn.f32 	%f1072, %f1061, 0f3FB8AA3B, %f1056;
	mul.f32 	%f1073, %f1071, 0f40400000;
	sub.f32 	%f1074, %f1056, %f1072;
	fma.rn.f32 	%f1075, %f1061, 0f3FB8AA3B, %f1074;
	fma.rn.f32 	%f1076, %f1067, 0f3FB8AA3B, %f1075;
	fma.rn.f32 	%f1077, %f1061, 0f32A55E34, %f1076;
	fma.rn.f32 	%f1078, %f1073, %f1067, %f1077;
	fma.rn.f32 	%f1079, %f1071, %f1061, %f1078;
	add.rn.f32 	%f1080, %f1072, %f1079;
	mov.f32 	%f1081, 0f40000000;
	mul.rn.f32 	%f1082, %f1080, %f1081;
	cvt.rni.f32.f32 	%f1083, %f1082;
	sub.f32 	%f1084, %f1082, %f1083;
	neg.f32 	%f1085, %f1082;
	fma.rn.f32 	%f1086, %f1080, 0f40000000, %f1085;
	neg.f32 	%f1087, %f1072;
	add.rn.f32 	%f1088, %f1080, %f1087;
	neg.f32 	%f1089, %f1088;
	add.rn.f32 	%f1090, %f1079, %f1089;
	fma.rn.f32 	%f1091, %f1090, 0f40000000, %f1086;
	add.f32 	%f1092, %f1084, %f1091;
	setp.gt.f32 	%p124, %f1083, 0f00000000;
	selp.b32 	%r171, 0, -2097152000, %p124;
	setp.neu.f32 	%p125, %f54, 0f00000000;
	setp.neu.f32 	%p126, %f85, 0f7F800000;
	setp.lt.f32 	%p127, %f1082, 0f00000000;
	selp.f32 	%f1093, 0f00000000, 0f7F800000, %p127;
	abs.f32 	%f1094, %f1082;
	setp.gt.f32 	%p128, %f1094, 0f43180000;
	cvt.rzi.s32.f32 	%r172, %f1083;
	shl.b32 	%r173, %r172, 23;
	sub.s32 	%r174, %r173, %r171;
	mov.b32 	%f1095, %r174;
	add.s32 	%r175, %r171, 2130706432;
	mov.b32 	%f1096, %r175;
	fma.rn.f32 	%f1097, %f1092, 0f391FCB8E, 0f3AAF85ED;
	fma.rn.f32 	%f1098, %f1097, %f1092, 0f3C1D9856;
	fma.rn.f32 	%f1099, %f1098, %f1092, 0f3D6357BB;
	fma.rn.f32 	%f1100, %f1099, %f1092, 0f3E75FDEC;
	fma.rn.f32 	%f1101, %f1100, %f1092, 0f3F317218;
	fma.rn.f32 	%f1102, %f1101, %f1092, 0f3F800000;
	mul.f32 	%f1103, %f1102, %f1096;
	mul.f32 	%f1104, %f1103, %f1095;
	selp.f32 	%f3229, %f1093, %f1104, %p128;
	and.pred  	%p129, %p125, %p126;
	@%p129 bra 	$L__BB1_71;
	add.f32 	%f1105, %f54, %f54;
	mov.b32 	%r176, %f1105;
	and.b32  	%r177, %r176, 2147483647;
	mov.b32 	%f3229, %r177;
$L__BB1_71:
	abs.f32 	%f90, %f61;
	setp.eq.f32 	%p130, %f61, 0f3F800000;
	mov.f32 	%f3230, 0f3F800000;
	@%p130 bra 	$L__BB1_76;
	setp.num.f32 	%p131, %f90, %f90;
	@%p131 bra 	$L__BB1_74;
	mov.f32 	%f1163, 0f40000000;
	add.rn.f32 	%f3230, %f61, %f1163;
	bra.uni 	$L__BB1_76;
$L__BB1_74:
	setp.lt.f32 	%p132, %f90, 0f00800000;
	mul.f32 	%f1108, %f90, 0f4B800000;
	selp.f32 	%f1109, %f1108, %f90, %p132;
	mov.b32 	%r178, %f1109;
	add.s32 	%r179, %r178, -1060439283;
	and.b32  	%r180, %r179, -8388608;
	sub.s32 	%r181, %r178, %r180;
	mov.b32 	%f1110, %r181;
	cvt.rn.f32.s32 	%f1111, %r180;
	selp.f32 	%f1112, 0fC1C00000, 0f00000000, %p132;
	fma.rn.f32 	%f1113, %f1111, 0f34000000, %f1112;
	add.f32 	%f1114, %f1110, 0fBF800000;
	add.f32 	%f1115, %f1110, 0f3F800000;
	rcp.approx.ftz.f32 	%f1116, %f1115;
	add.f32 	%f1117, %f1114, %f1114;
	mul.f32 	%f1118, %f1117, %f1116;
	mul.f32 	%f1119, %f1118, %f1118;
	neg.f32 	%f1120, %f1118;
	sub.f32 	%f1121, %f1114, %f1118;
	add.f32 	%f1122, %f1121, %f1121;
	fma.rn.f32 	%f1123, %f1120, %f1114, %f1122;
	mul.rn.f32 	%f1124, %f1116, %f1123;
	fma.rn.f32 	%f1125, %f1119, 0f3A2C32E4, 0f3B52E7DB;
	fma.rn.f32 	%f1126, %f1125, %f1119, 0f3C93BB73;
	fma.rn.f32 	%f1127, %f1126, %f1119, 0f3DF6384F;
	mul.rn.f32 	%f1128, %f1127, %f1119;
	fma.rn.f32 	%f1129, %f1118, 0f3FB8AA3B, %f1113;
	mul.f32 	%f1130, %f1128, 0f40400000;
	sub.f32 	%f1131, %f1113, %f1129;
	fma.rn.f32 	%f1132, %f1118, 0f3FB8AA3B, %f1131;
	fma.rn.f32 	%f1133, %f1124, 0f3FB8AA3B, %f1132;
	fma.rn.f32 	%f1134, %f1118, 0f32A55E34, %f1133;
	fma.rn.f32 	%f1135, %f1130, %f1124, %f1134;
	fma.rn.f32 	%f1136, %f1128, %f1118, %f1135;
	add.rn.f32 	%f1137, %f1129, %f1136;
	mov.f32 	%f1138, 0f40000000;
	mul.rn.f32 	%f1139, %f1137, %f1138;
	cvt.rni.f32.f32 	%f1140, %f1139;
	sub.f32 	%f1141, %f1139, %f1140;
	neg.f32 	%f1142, %f1139;
	fma.rn.f32 	%f1143, %f1137, 0f40000000, %f1142;
	neg.f32 	%f1144, %f1129;
	add.rn.f32 	%f1145, %f1137, %f1144;
	neg.f32 	%f1146, %f1145;
	add.rn.f32 	%f1147, %f1136, %f1146;
	fma.rn.f32 	%f1148, %f1147, 0f40000000, %f1143;
	add.f32 	%f1149, %f1141, %f1148;
	setp.gt.f32 	%p133, %f1140, 0f00000000;
	selp.b32 	%r182, 0, -2097152000, %p133;
	setp.neu.f32 	%p134, %f61, 0f00000000;
	setp.neu.f32 	%p135, %f90, 0f7F800000;
	setp.lt.f32 	%p136, %f1139, 0f00000000;
	selp.f32 	%f1150, 0f00000000, 0f7F800000, %p136;
	abs.f32 	%f1151, %f1139;
	setp.gt.f32 	%p137, %f1151, 0f43180000;
	cvt.rzi.s32.f32 	%r183, %f1140;
	shl.b32 	%r184, %r183, 23;
	sub.s32 	%r185, %r184, %r182;
	mov.b32 	%f1152, %r185;
	add.s32 	%r186, %r182, 2130706432;
	mov.b32 	%f1153, %r186;
	fma.rn.f32 	%f1154, %f1149, 0f391FCB8E, 0f3AAF85ED;
	fma.rn.f32 	%f1155, %f1154, %f1149, 0f3C1D9856;
	fma.rn.f32 	%f1156, %f1155, %f1149, 0f3D6357BB;
	fma.rn.f32 	%f1157, %f1156, %f1149, 0f3E75FDEC;
	fma.rn.f32 	%f1158, %f1157, %f1149, 0f3F317218;
	fma.rn.f32 	%f1159, %f1158, %f1149, 0f3F800000;
	mul.f32 	%f1160, %f1159, %f1153;
	mul.f32 	%f1161, %f1160, %f1152;
	selp.f32 	%f3230, %f1150, %f1161, %p137;
	and.pred  	%p138, %p134, %p135;
	@%p138 bra 	$L__BB1_76;
	add.f32 	%f1162, %f61, %f61;
	mov.b32 	%r187, %f1162;
	and.b32  	%r188, %r187, 2147483647;
	mov.b32 	%f3230, %r188;
$L__BB1_76:
	add.f32 	%f95, %f3229, %f3230;
	abs.f32 	%f96, %f69;
	setp.eq.f32 	%p139, %f69, 0f3F800000;
	mov.f32 	%f3231, 0f3F800000;
	@%p139 bra 	$L__BB1_81;
	setp.num.f32 	%p140, %f96, %f96;
	@%p140 bra 	$L__BB1_79;
	mov.f32 	%f1220, 0f40000000;
	add.rn.f32 	%f3231, %f69, %f1220;
	bra.uni 	$L__BB1_81;
$L__BB1_79:
	setp.lt.f32 	%p141, %f96, 0f00800000;
	mul.f32 	%f1165, %f96, 0f4B800000;
	selp.f32 	%f1166, %f1165, %f96, %p141;
	mov.b32 	%r189, %f1166;
	add.s32 	%r190, %r189, -1060439283;
	and.b32  	%r191, %r190, -8388608;
	sub.s32 	%r192, %r189, %r191;
	mov.b32 	%f1167, %r192;
	cvt.rn.f32.s32 	%f1168, %r191;
	selp.f32 	%f1169, 0fC1C00000, 0f00000000, %p141;
	fma.rn.f32 	%f1170, %f1168, 0f34000000, %f1169;
	add.f32 	%f1171, %f1167, 0fBF800000;
	add.f32 	%f1172, %f1167, 0f3F800000;
	rcp.approx.ftz.f32 	%f1173, %f1172;
	add.f32 	%f1174, %f1171, %f1171;
	mul.f32 	%f1175, %f1174, %f1173;
	mul.f32 	%f1176, %f1175, %f1175;
	neg.f32 	%f1177, %f1175;
	sub.f32 	%f1178, %f1171, %f1175;
	add.f32 	%f1179, %f1178, %f1178;
	fma.rn.f32 	%f1180, %f1177, %f1171, %f1179;
	mul.rn.f32 	%f1181, %f1173, %f1180;
	fma.rn.f32 	%f1182, %f1176, 0f3A2C32E4, 0f3B52E7DB;
	fma.rn.f32 	%f1183, %f1182, %f1176, 0f3C93BB73;
	fma.rn.f32 	%f1184, %f1183, %f1176, 0f3DF6384F;
	mul.rn.f32 	%f1185, %f1184, %f1176;
	fma.rn.f32 	%f1186, %f1175, 0f3FB8AA3B, %f1170;
	mul.f32 	%f1187, %f1185, 0f40400000;
	sub.f32 	%f1188, %f1170, %f1186;
	fma.rn.f32 	%f1189, %f1175, 0f3FB8AA3B, %f1188;
	fma.rn.f32 	%f1190, %f1181, 0f3FB8AA3B, %f1189;
	fma.rn.f32 	%f1191, %f1175, 0f32A55E34, %f1190;
	fma.rn.f32 	%f1192, %f1187, %f1181, %f1191;
	fma.rn.f32 	%f1193, %f1185, %f1175, %f1192;
	add.rn.f32 	%f1194, %f1186, %f1193;
	mov.f32 	%f1195, 0f40000000;
	mul.rn.f32 	%f1196, %f1194, %f1195;
	cvt.rni.f32.f32 	%f1197, %f1196;
	sub.f32 	%f1198, %f1196, %f1197;
	neg.f32 	%f1199, %f1196;
	fma.rn.f32 	%f1200, %f1194, 0f40000000, %f1199;
	neg.f32 	%f1201, %f1186;
	add.rn.f32 	%f1202, %f1194, %f1201;
	neg.f32 	%f1203, %f1202;
	add.rn.f32 	%f1204, %f1193, %f1203;
	fma.rn.f32 	%f1205, %f1204, 0f40000000, %f1200;
	add.f32 	%f1206, %f1198, %f1205;
	setp.gt.f32 	%p142, %f1197, 0f00000000;
	selp.b32 	%r193, 0, -2097152000, %p142;
	setp.neu.f32 	%p143, %f69, 0f00000000;
	setp.neu.f32 	%p144, %f96, 0f7F800000;
	setp.lt.f32 	%p145, %f1196, 0f00000000;
	selp.f32 	%f1207, 0f00000000, 0f7F800000, %p145;
	abs.f32 	%f1208, %f1196;
	setp.gt.f32 	%p146, %f1208, 0f43180000;
	cvt.rzi.s32.f32 	%r194, %f1197;
	shl.b32 	%r195, %r194, 23;
	sub.s32 	%r196, %r195, %r193;
	mov.b32 	%f1209, %r196;
	add.s32 	%r197, %r193, 2130706432;
	mov.b32 	%f1210, %r197;
	fma.rn.f32 	%f1211, %f1206, 0f391FCB8E, 0f3AAF85ED;
	fma.rn.f32 	%f1212, %f1211, %f1206, 0f3C1D9856;
	fma.rn.f32 	%f1213, %f1212, %f1206, 0f3D6357BB;
	fma.rn.f32 	%f1214, %f1213, %f1206, 0f3E75FDEC;
	fma.rn.f32 	%f1215, %f1214, %f1206, 0f3F317218;
	fma.rn.f32 	%f1216, %f1215, %f1206, 0f3F800000;
	mul.f32 	%f1217, %f1216, %f1210;
	mul.f32 	%f1218, %f1217, %f1209;
	selp.f32 	%f3231, %f1207, %f1218, %p146;
	and.pred  	%p147, %p143, %p144;
	@%p147 bra 	$L__BB1_81;
	add.f32 	%f1219, %f69, %f69;
	mov.b32 	%r198, %f1219;
	and.b32  	%r199, %r198, 2147483647;
	mov.b32 	%f3231, %r199;
$L__BB1_81:
	add.f32 	%f101, %f95, %f3231;
	abs.f32 	%f102, %f77;
	setp.eq.f32 	%p148, %f77, 0f3F800000;
	mov.f32 	%f3232, 0f3F800000;
	@%p148 bra 	$L__BB1_86;
	setp.num.f32 	%p149, %f102, %f102;
	@%p149 bra 	$L__BB1_84;
	mov.f32 	%f1277, 0f40000000;
	add.rn.f32 	%f3232, %f77, %f1277;
	bra.uni 	$L__BB1_86;
$L__BB1_84:
	setp.lt.f32 	%p150, %f102, 0f00800000;
	mul.f32 	%f1222, %f102, 0f4B800000;
	selp.f32 	%f1223, %f1222, %f102, %p150;
	mov.b32 	%r200, %f1223;
	add.s32 	%r201, %r200, -1060439283;
	and.b32  	%r202, %r201, -8388608;
	sub.s32 	%r203, %r200, %r202;
	mov.b32 	%f1224, %r203;
	cvt.rn.f32.s32 	%f1225, %r202;
	selp.f32 	%f1226, 0fC1C00000, 0f00000000, %p150;
	fma.rn.f32 	%f1227, %f1225, 0f34000000, %f1226;
	add.f32 	%f1228, %f1224, 0fBF800000;
	add.f32 	%f1229, %f1224, 0f3F800000;
	rcp.approx.ftz.f32 	%f1230, %f1229;
	add.f32 	%f1231, %f1228, %f1228;
	mul.f32 	%f1232, %f1231, %f1230;
	mul.f32 	%f1233, %f1232, %f1232;
	neg.f32 	%f1234, %f1232;
	sub.f32 	%f1235, %f1228, %f1232;
	add.f32 	%f1236, %f1235, %f1235;
	fma.rn.f32 	%f1237, %f1234, %f1228, %f1236;
	mul.rn.f32 	%f1238, %f1230, %f1237;
	fma.rn.f32 	%f1239, %f1233, 0f3A2C32E4, 0f3B52E7DB;
	fma.rn.f32 	%f1240, %f1239, %f1233, 0f3C93BB73;
	fma.rn.f32 	%f1241, %f1240, %f1233, 0f3DF6384F;
	mul.rn.f32 	%f1242, %f1241, %f1233;
	fma.rn.f32 	%f1243, %f1232, 0f3FB8AA3B, %f1227;
	mul.f32 	%f1244, %f1242, 0f40400000;
	sub.f32 	%f1245, %f1227, %f1243;
	fma.rn.f32 	%f1246, %f1232, 0f3FB8AA3B, %f1245;
	fma.rn.f32 	%f1247, %f1238, 0f3FB8AA3B, %f1246;
	fma.rn.f32 	%f1248, %f1232, 0f32A55E34, %f1247;
	fma.rn.f32 	%f1249, %f1244, %f1238, %f1248;
	fma.rn.f32 	%f1250, %f1242, %f1232, %f1249;
	add.rn.f32 	%f1251, %f1243, %f1250;
	mov.f32 	%f1252, 0f40000000;
	mul.rn.f32 	%f1253, %f1251, %f1252;
	cvt.rni.f32.f32 	%f1254, %f1253;
	sub.f32 	%f1255, %f1253, %f1254;
	neg.f32 	%f1256, %f1253;
	fma.rn.f32 	%f1257, %f1251, 0f40000000, %f1256;
	neg.f32 	%f1258, %f1243;
	add.rn.f32 	%f1259, %f1251, %f1258;
	neg.f32 	%f1260, %f1259;
	add.rn.f32 	%f1261, %f1250, %f1260;
	fma.rn.f32 	%f1262, %f1261, 0f40000000, %f1257;
	add.f32 	%f1263, %f1255, %f1262;
	setp.gt.f32 	%p151, %f1254, 0f00000000;
	selp.b32 	%r204, 0, -2097152000, %p151;
	setp.neu.f32 	%p152, %f77, 0f00000000;
	setp.neu.f32 	%p153, %f102, 0f7F800000;
	setp.lt.f32 	%p154, %f1253, 0f00000000;
	selp.f32 	%f1264, 0f00000000, 0f7F800000, %p154;
	abs.f32 	%f1265, %f1253;
	setp.gt.f32 	%p155, %f1265, 0f43180000;
	cvt.rzi.s32.f32 	%r205, %f1254;
	shl.b32 	%r206, %r205, 23;
	sub.s32 	%r207, %r206, %r204;
	mov.b32 	%f1266, %r207;
	add.s32 	%r208, %r204, 2130706432;
	mov.b32 	%f1267, %r208;
	fma.rn.f32 	%f1268, %f1263, 0f391FCB8E, 0f3AAF85ED;
	fma.rn.f32 	%f1269, %f1268, %f1263, 0f3C1D9856;
	fma.rn.f32 	%f1270, %f1269, %f1263, 0f3D6357BB;
	fma.rn.f32 	%f1271, %f1270, %f1263, 0f3E75FDEC;
	fma.rn.f32 	%f1272, %f1271, %f1263, 0f3F317218;
	fma.rn.f32 	%f1273, %f1272, %f1263, 0f3F800000;
	mul.f32 	%f1274, %f1273, %f1267;
	mul.f32 	%f1275, %f1274, %f1266;
	selp.f32 	%f3232, %f1264, %f1275, %p155;
	and.pred  	%p156, %p152, %p153;
	@%p156 bra 	$L__BB1_86;
	add.f32 	%f1276, %f77, %f77;
	mov.b32 	%r209, %f1276;
	and.b32  	%r210, %r209, 2147483647;
	mov.b32 	%f3232, %r210;
$L__BB1_86:
	ld.param.f32 	%f3212, [_Z10evol_cellsPKfS0_S0_S0_S0_PKhPfPhS4_S0_S0_fffiiif_param_13];
	mov.f32 	%f1278, 0f3F800000;
	sub.f32 	%f1279, %f1278, %f84;
	add.f32 	%f1280, %f101, %f3232;
	sqrt.rn.f32 	%f1281, %f1280;
	cvt.u32.u16 	%r211, %rs2;
	and.b32  	%r212, %r211, 255;
	mul.wide.u32 	%rd62, %r212, 4;
	add.s64 	%rd63, %rd3, %rd62;
	ld.global.f32 	%f1282, [%rd63];
	sub.f32 	%f1283, %f1281, %f1282;
	abs.f32 	%f1284, %f1283;
	cvt.f64.f32 	%fd6, %f1284;
	cvt.f64.f32 	%fd7, %f324;
	add.f64 	%fd8, %fd7, 0d3FF0000000000000;
	add.s64 	%rd64, %rd2, %rd62;
	ld.global.f32 	%f1285, [%rd64];
	cvt.f64.f32 	%fd9, %f1285;
	mul.f64 	%fd10, %fd8, %fd9;
	setp.lt.f64 	%p157, %fd10, %fd6;
	mul.f32 	%f1286, %f325, %f1279;
	selp.f32 	%f1287, %f1286, %f1279, %p157;
	mul.f32 	%f1288, %f324, %f1285;
	setp.gt.f32 	%p158, %f1284, %f1288;
	setp.gt.f64 	%p159, %fd10, %fd6;
	mul.f32 	%f1289, %f3212, %f1287;
	selp.f32 	%f1290, %f1289, %f1287, %p159;
	selp.f32 	%f1291, %f1290, %f1287, %p158;
	mul.wide.s32 	%rd65, %r5, 4;
	add.s64 	%rd66, %rd1, %rd65;
	ld.global.f32 	%f1292, [%rd66];
	mul.f32 	%f107, %f1291, %f1292;
	ld.global.f32 	%f1293, [%rd14];
	setp.leu.f32 	%p160, %f107, %f1293;
	@%p160 bra 	$L__BB1_89;
	ld.global.f32 	%f1294, [%rd15];
	setp.leu.f32 	%p161, %f107, %f1294;
	@%p161 bra 	$L__BB1_89;
	st.global.f32 	[%rd15], %f107;
	ld.global.u8 	%rs10, [%rd18];
	st.global.u8 	[%rd16], %rs10;
	mov.b16 	%rs11, 1;
	st.global.u8 	[%rd9], %rs11;
$L__BB1_89:
	setp.eq.s32 	%p162, %r21, 0;
	@%p162 bra 	$L__BB1_133;
	cvt.s64.s32 	%rd67, %r6;
	add.s64 	%rd19, %rd8, %rd67;
	ld.global.u8 	%rs3, [%rd19];
	ld.global.f32 	%f108, [%rd10];
	mul.wide.s32 	%rd68, %r6, 4;
	add.s64 	%rd69, %rd7, %rd68;
	ld.global.f32 	%f1296, [%rd69];
	sub.f32 	%f109, %f108, %f1296;
	abs.f32 	%f110, %f109;
	setp.eq.f32 	%p163, %f109, 0f3F800000;
	mov.f32 	%f3233, 0f3F800000;
	@%p163 bra 	$L__BB1_95;
	setp.num.f32 	%p164, %f110, %f110;
	@%p164 bra 	$L__BB1_93;
	mov.f32 	%f1352, 0f40000000;
	add.rn.f32 	%f3233, %f109, %f1352;
	bra.uni 	$L__BB1_95;
$L__BB1_93:
	setp.lt.f32 	%p165, %f110, 0f00800000;
	mul.f32 	%f1297, %f110, 0f4B800000;
	selp.f32 	%f1298, %f1297, %f110, %p165;
	mov.b32 	%r213, %f1298;
	add.s32 	%r214, %r213, -1060439283;
	and.b32  	%r215, %r214, -8388608;
	sub.s32 	%r216, %r213, %r215;
	mov.b32 	%f1299, %r216;
	cvt.rn.f32.s32 	%f1300, %r215;
	selp.f32 	%f1301, 0fC1C00000, 0f00000000, %p165;
	fma.rn.f32 	%f1302, %f1300, 0f34000000, %f1301;
	add.f32 	%f1303, %f1299, 0fBF800000;
	add.f32 	%f1304, %f1299, 0f3F800000;
	rcp.approx.ftz.f32 	%f1305, %f1304;
	add.f32 	%f1306, %f1303, %f1303;
	mul.f32 	%f1307, %f1306, %f1305;
	mul.f32 	%f1308, %f1307, %f1307;
	neg.f32 	%f1309, %f1307;
	sub.f32 	%f1310, %f1303, %f1307;
	add.f32 	%f1311, %f1310, %f1310;
	fma.rn.f32 	%f1312, %f1309, %f1303, %f1311;
	mul.rn.f32 	%f1313, %f1305, %f1312;
	fma.rn.f32 	%f1314, %f1308, 0f3A2C32E4, 0f3B52E7DB;
	fma.rn.f32 	%f1315, %f1314, %f1308, 0f3C93BB73;
	fma.rn.f32 	%f1316, %f1315, %f1308, 0f3DF6384F;
	mul.rn.f32 	%f1317, %f1316, %f1308;
	fma.rn.f32 	%f1318, %f1307, 0f3FB8AA3B, %f1302;
	mul.f32 	%f1319, %f1317, 0f40400000;
	sub.f32 	%f1320, %f1302, %f1318;
	fma.rn.f32 	%f1321, %f1307, 0f3FB8AA3B, %f1320;
	fma.rn.f32 	%f1322, %f1313, 0f3FB8AA3B, %f1321;
	fma.rn.f32 	%f1323, %f1307, 0f32A55E34, %f1322;
	fma.rn.f32 	%f1324, %f1319, %f1313, %f1323;
	fma.rn.f32 	%f1325, %f1317, %f1307, %f1324;
	add.rn.f32 	%f1326, %f1318, %f1325;
	mov.f32 	%f1327, 0f40000000;
	mul.rn.f32 	%f1328, %f1326, %f1327;
	cvt.rni.f32.f32 	%f1329, %f1328;
	sub.f32 	%f1330, %f1328, %f1329;
	neg.f32 	%f1331, %f1328;
	fma.rn.f32 	%f1332, %f1326, 0f40000000, %f1331;
	neg.f32 	%f1333, %f1318;
	add.rn.f32 	%f1334, %f1326, %f1333;
	neg.f32 	%f1335, %f1334;
	add.rn.f32 	%f1336, %f1325, %f1335;
	fma.rn.f32 	%f1337, %f1336, 0f40000000, %f1332;
	add.f32 	%f1338, %f1330, %f1337;
	setp.gt.f32 	%p166, %f1329, 0f00000000;
	selp.b32 	%r217, 0, -2097152000, %p166;
	setp.neu.f32 	%p167, %f109, 0f00000000;
	setp.neu.f32 	%p168, %f110, 0f7F800000;
	setp.lt.f32 	%p169, %f1328, 0f00000000;
	selp.f32 	%f1339, 0f00000000, 0f7F800000, %p169;
	abs.f32 	%f1340, %f1328;
	setp.gt.f32 	%p170, %f1340, 0f43180000;
	cvt.rzi.s32.f32 	%r218, %f1329;
	shl.b32 	%r219, %r218, 23;
	sub.s32 	%r220, %r219, %r217;
	mov.b32 	%f1341, %r220;
	add.s32 	%r221, %r217, 2130706432;
	mov.b32 	%f1342, %r221;
	fma.rn.f32 	%f1343, %f1338, 0f391FCB8E, 0f3AAF85ED;
	fma.rn.f32 	%f1344, %f1343, %f1338, 0f3C1D9856;
	fma.rn.f32 	%f1345, %f1344, %f1338, 0f3D6357BB;
	fma.rn.f32 	%f1346, %f1345, %f1338, 0f3E75FDEC;
	fma.rn.f32 	%f1347, %f1346, %f1338, 0f3F317218;
	fma.rn.f32 	%f1348, %f1347, %f1338, 0f3F800000;
	mul.f32 	%f1349, %f1348, %f1342;
	mul.f32 	%f1350, %f1349, %f1341;
	selp.f32 	%f3233, %f1339, %f1350, %p170;
	and.pred  	%p171, %p167, %p168;
	@%p171 bra 	$L__BB1_95;
	add.f32 	%f1351, %f109, %f109;
	mov.b32 	%r222, %f1351;
	and.b32  	%r223, %r222, 2147483647;
	mov.b32 	%f3233, %r223;
$L__BB1_95:
	ld.global.f32 	%f115, [%rd11];
	mul.wide.s32 	%rd70, %r6, 4;
	add.s64 	%rd71, %rd6, %rd70;
	ld.global.f32 	%f1354, [%rd71];
	sub.f32 	%f116, %f115, %f1354;
	abs.f32 	%f117, %f116;
	setp.eq.f32 	%p172, %f116, 0f3F800000;
	mov.f32 	%f3234, 0f3F800000;
	@%p172 bra 	$L__BB1_100;
	setp.num.f32 	%p173, %f117, %f117;
	@%p173 bra 	$L__BB1_98;
	mov.f32 	%f1410, 0f40000000;
	add.rn.f32 	%f3234, %f116, %f1410;
	bra.uni 	$L__BB1_100;
$L__BB1_98:
	setp.lt.f32 	%p174, %f117, 0f00800000;
	mul.f32 	%f1355, %f117, 0f4B800000;
	selp.f32 	%f1356, %f1355, %f117, %p174;
	mov.b32 	%r224, %f1356;
	add.s32 	%r225, %r224, -1060439283;
	and.b32  	%r226, %r225, -8388608;
	sub.s32 	%r227, %r224, %r226;
	mov.b32 	%f1357, %r227;
	cvt.rn.f32.s32 	%f1358, %r226;
	selp.f32 	%f1359, 0fC1C00000, 0f00000000, %p174;
	fma.rn.f32 	%f1360, %f1358, 0f34000000, %f1359;
	add.f32 	%f1361, %f1357, 0fBF800000;
	add.f32 	%f1362, %f1357, 0f3F800000;
	rcp.approx.ftz.f32 	%f1363, %f1362;
	add.f32 	%f1364, %f1361, %f1361;
	mul.f32 	%f1365, %f1364, %f1363;
	mul.f32 	%f1366, %f1365, %f1365;
	neg.f32 	%f1367, %f1365;
	sub.f32 	%f1368, %f1361, %f1365;
	add.f32 	%f1369, %f1368, %f1368;
	fma.rn.f32 	%f1370, %f1367, %f1361, %f1369;
	mul.rn.f32 	%f1371, %f1363, %f1370;
	fma.rn.f32 	%f1372, %f1366, 0f3A2C32E4, 0f3B52E7DB;
	fma.rn.f32 	%f1373, %f1372, %f1366, 0f3C93BB73;
	fma.rn.f32 	%f1374, %f1373, %f1366, 0f3DF6384F;
	mul.rn.f32 	%f1375, %f1374, %f1366;
	fma.rn.f32 	%f1376, %f1365, 0f3FB8AA3B, %f1360;
	mul.f32 	%f1377, %f1375, 0f40400000;
	sub.f32 	%f1378, %f1360, %f1376;
	fma.rn.f32 	%f1379, %f1365, 0f3FB8AA3B, %f1378;
	fma.rn.f32 	%f1380, %f1371, 0f3FB8AA3B, %f1379;
	fma.rn.f32 	%f1381, %f1365, 0f32A55E34, %f1380;
	fma.rn.f32 	%f1382, %f1377, %f1371, %f1381;
	fma.rn.f32 	%f1383, %f1375, %f1365, %f1382;
	add.rn.f32 	%f1384, %f1376, %f1383;
	mov.f32 	%f1385, 0f40000000;
	mul.rn.f32 	%f1386, %f1384, %f1385;
	cvt.rni.f32.f32 	%f1387, %f1386;
	sub.f32 	%f1388, %f1386, %f1387;
	neg.f32 	%f1389, %f1386;
	fma.rn.f32 	%f1390, %f1384, 0f40000000, %f1389;
	neg.f32 	%f1391, %f1376;
	add.rn.f32 	%f1392, %f1384, %f1391;
	neg.f32 	%f1393, %f1392;
	add.rn.f32 	%f1394, %f1383, %f1393;
	fma.rn.f32 	%f1395, %f1394, 0f40000000, %f1390;
	add.f32 	%f1396, %f1388, %f1395;
	setp.gt.f32 	%p175, %f1387, 0f00000000;
	selp.b32 	%r228, 0, -2097152000, %p175;
	setp.neu.f32 	%p176, %f116, 0f00000000;
	setp.neu.f32 	%p177, %f117, 0f7F800000;
	setp.lt.f32 	%p178, %f1386, 0f00000000;
	selp.f32 	%f1397, 0f00000000, 0f7F800000, %p178;
	abs.f32 	%f1398, %f1386;
	setp.gt.f32 	%p179, %f1398, 0f43180000;
	cvt.rzi.s32.f32 	%r229, %f1387;
	shl.b32 	%r230, %r229, 23;
	sub.s32 	%r231, %r230, %r228;
	mov.b32 	%f1399, %r231;
	add.s32 	%r232, %r228, 2130706432;
	mov.b32 	%f1400, %r232;
	fma.rn.f32 	%f1401, %f1396, 0f391FCB8E, 0f3AAF85ED;
	fma.rn.f32 	%f1402, %f1401, %f1396, 0f3C1D9856;
	fma.rn.f32 	%f1403, %f1402, %f1396, 0f3D6357BB;
	fma.rn.f32 	%f1404, %f1403, %f1396, 0f3E75FDEC;
	fma.rn.f32 	%f1405, %f1404, %f1396, 0f3F317218;
	fma.rn.f32 	%f1406, %f1405, %f1396, 0f3F800000;
	mul.f32 	%f1407, %f1406, %f1400;
	mul.f32 	%f1408, %f1407, %f1399;
	selp.f32 	%f3234, %f1397, %f1408, %p179;
	and.pred  	%p180, %p176, %p177;
	@%p180 bra 	$L__BB1_100;
	add.f32 	%f1409, %f116, %f116;
	mov.b32 	%r233, %f1409;
	and.b32  	%r234, %r233, 2147483647;
	mov.b32 	%f3234, %r234;
$L__BB1_100:
	add.f32 	%f122, %f3233, %f3234;
	ld.global.f32 	%f123, [%rd12];
	mul.wide.s32 	%rd72, %r6, 4;
	add.s64 	%rd73, %rd5, %rd72;
	ld.global.f32 	%f1412, [%rd73];
	sub.f32 	%f124, %f123, %f1412;
	abs.f32 	%f125, %f124;
	setp.eq.f32 	%p181, %f124, 0f3F800000;
	mov.f32 	%f3235, 0f3F800000;
	@%p181 bra 	$L__BB1_105;
	setp.num.f32 	%p182, %f125, %f125;
	@%p182 bra 	$L__BB1_103;
	mov.f32 	%f1468, 0f40000000;
	add.rn.f32 	%f3235, %f124, %f1468;
	bra.uni 	$L__BB1_105;
$L__BB1_103:
	setp.lt.f32 	%p183, %f125, 0f00800000;
	mul.f32 	%f1413, %f125, 0f4B800000;
	selp.f32 	%f1414, %f1413, %f125, %p183;
	mov.b32 	%r235, %f1414;
	add.s32 	%r236, %r235, -1060439283;
	and.b32  	%r237, %r236, -8388608;
	sub.s32 	%r238, %r235, %r237;
	mov.b32 	%f1415, %r238;
	cvt.rn.f32.s32 	%f1416, %r237;
	selp.f32 	%f1417, 0fC1C00000, 0f00000000, %p183;
	fma.rn.f32 	%f1418, %f1416, 0f34000000, %f1417;
	add.f32 	%f1419, %f1415, 0fBF800000;
	add.f32 	%f1420, %f1415, 0f3F800000;
	rcp.approx.ftz.f32 	%f1421, %f1420;
	add.f32 	%f1422, %f1419, %f1419;
	mul.f32 	%f1423, %f1422, %f1421;
	mul.f32 	%f1424, %f1423, %f1423;
	neg.f32 	%f1425, %f1423;
	sub.f32 	%f1426, %f1419, %f1423;
	add.f32 	%f1427, %f1426, %f1426;
	fma.rn.f32 	%f1428, %f1425, %f1419, %f1427;
	mul.rn.f32 	%f1429, %f1421, %f1428;
	fma.rn.f32 	%f1430, %f1424, 0f3A2C32E4, 0f3B52E7DB;
	fma.rn.f32 	%f1431, %f1430, %f1424, 0f3C93BB73;
	fma.rn.f32 	%f1432, %f1431, %f1424, 0f3DF6384F;
	mul.rn.f32 	%f1433, %f1432, %f1424;
	fma.rn.f32 	%f1434, %f1423, 0f3FB8AA3B, %f1418;
	mul.f32 	%f1435, %f1433, 0f40400000;
	sub.f32 	%f1436, %f1418, %f1434;
	fma.rn.f32 	%f1437, %f1423, 0f3FB8AA3B, %f1436;
	fma.rn.f32 	%f1438, %f1429, 0f3FB8AA3B, %f1437;
	fma.rn.f32 	%f1439, %f1423, 0f32A55E34, %f1438;
	fma.rn.f32 	%f1440, %f1435, %f1429, %f1439;
	fma.rn.f32 	%f1441, %f1433, %f1423, %f1440;
	add.rn.f32 	%f1442, %f1434, %f1441;
	mov.f32 	%f1443, 0f40000000;
	mul.rn.f32 	%f1444, %f1442, %f1443;
	cvt.rni.f32.f32 	%f1445, %f1444;
	sub.f32 	%f1446, %f1444, %f1445;
	neg.f32 	%f1447, %f1444;
	fma.rn.f32 	%f1448, %f1442, 0f40000000, %f1447;
	neg.f32 	%f1449, %f1434;
	add.rn.f32 	%f1450, %f1442, %f1449;
	neg.f32 	%f1451, %f1450;
	add.rn.f32 	%f1452, %f1441, %f1451;
	fma.rn.f32 	%f1453, %f1452, 0f40000000, %f1448;
	add.f32 	%f1454, %f1446, %f1453;
	setp.gt.f32 	%p184, %f1445, 0f00000000;
	selp.b32 	%r239, 0, -2097152000, %p184;
	setp.neu.f32 	%p185, %f124, 0f00000000;
	setp.neu.f32 	%p186, %f125, 0f7F800000;
	setp.lt.f32 	%p187, %f1444, 0f00000000;
	selp.f32 	%f1455, 0f00000000, 0f7F800000, %p187;
	abs.f32 	%f1456, %f1444;
	setp.gt.f32 	%p188, %f1456, 0f43180000;
	cvt.rzi.s32.f32 	%r240, %f1445;
	shl.b32 	%r241, %r240, 23;
	sub.s32 	%r242, %r241, %r239;
	mov.b32 	%f1457, %r242;
	add.s32 	%r243, %r239, 2130706432;
	mov.b32 	%f1458, %r243;
	fma.rn.f32 	%f1459, %f1454, 0f391FCB8E, 0f3AAF85ED;
	fma.rn.f32 	%f1460, %f1459, %f1454, 0f3C1D9856;
	fma.rn.f32 	%f1461, %f1460, %f1454, 0f3D6357BB;
	fma.rn.f32 	%f1462, %f1461, %f1454, 0f3E75FDEC;
	fma.rn.f32 	%f1463, %f1462, %f1454, 0f3F317218;
	fma.rn.f32 	%f1464, %f1463, %f1454, 0f3F800000;
	mul.f32 	%f1465, %f1464, %f1458;
	mul.f32 	%f1466, %f1465, %f1457;
	selp.f32 	%f3235, %f1455, %f1466, %p188;
	and.pred  	%p189, %p185, %p186;
	@%p189 bra 	$L__BB1_105;
	add.f32 	%f1467, %f124, %f124;
	mov.b32 	%r244, %f1467;
	and.b32  	%r245, %r244, 2147483647;
	mov.b32 	%f3235, %r245;
$L__BB1_105:
	add.f32 	%f130, %f122, %f3235;
	ld.global.f32 	%f131, [%rd13];
	mul.wide.s32 	%rd74, %r6, 4;
	add.s64 	%rd75, %rd4, %rd74;
	ld.global.f32 	%f1470, [%rd75];
	sub.f32 	%f132, %f131, %f1470;
	abs.f32 	%f133, %f132;
	setp.eq.f32 	%p190, %f132, 0f3F800000;
	mov.f32 	%f3236, 0f3F800000;
	@%p190 bra 	$L__BB1_110;
	setp.num.f32 	%p191, %f133, %f133;
	@%p191 bra 	$L__BB1_108;
	mov.f32 	%f1526, 0f40000000;
	add.rn.f32 	%f3236, %f132, %f1526;
	bra.uni 	$L__BB1_110;
$L__BB1_108:
	setp.lt.f32 	%p192, %f133, 0f00800000;
	mul.f32 	%f1471, %f133, 0f4B800000;
	selp.f32 	%f1472, %f1471, %f133, %p192;
	mov.b32 	%r246, %f1472;
	add.s32 	%r247, %r246, -1060439283;
	and.b32  	%r248, %r247, -8388608;
	sub.s32 	%r249, %r246, %r248;
	mov.b32 	%f1473, %r249;
	cvt.rn.f32.s32 	%f1474, %r248;
	selp.f32 	%f1475, 0fC1C00000, 0f00000000, %p192;
	fma.rn.f32 	%f1476, %f1474, 0f34000000, %f1475;
	add.f32 	%f1477, %f1473, 0fBF800000;
	add.f32 	%f1478, %f1473, 0f3F800000;
	rcp.approx.ftz.f32 	%f1479, %f1478;
	add.f32 	%f1480, %f1477, %f1477;
	mul.f32 	%f1481, %f1480, %f1479;
	mul.f32 	%f1482, %f1481, %f1481;
	neg.f32 	%f1483, %f1481;
	sub.f32 	%f1484, %f1477, %f1481;
	add.f32 	%f1485, %f1484, %f1484;
	fma.rn.f32 	%f1486, %f1483, %f1477, %f1485;
	mul.rn.f32 	%f1487, %f1479, %f1486;
	fma.rn.f32 	%f1488, %f1482, 0f3A2C32E4, 0f3B52E7DB;
	fma.rn.f32 	%f1489, %f1488, %f1482, 0f3C93BB73;
	fma.rn.f32 	%f1490, %f1489, %f1482, 0f3DF6384F;
	mul.rn.f32 	%f1491, %f1490, %f1482;
	fma.rn.f32 	%f1492, %f1481, 0f3FB8AA3B, %f1476;
	mul.f32 	%f1493, %f1491, 0f40400000;
	sub.f32 	%f1494, %f1476, %f1492;
	fma.rn.f32 	%f1495, %f1481, 0f3FB8AA3B, %f1494;
	fma.rn.f32 	%f1496, %f1487, 0f3FB8AA3B, %f1495;
	fma.rn.f32 	%f1497, %f1481, 0f32A55E34, %f1496;
	fma.rn.f32 	%f1498, %f1493, %f1487, %f1497;
	fma.rn.f32 	%f1499, %f1491, %f1481, %f1498;
	add.rn.f32 	%f1500, %f1492, %f1499;
	mov.f32 	%f1501, 0f40000000;
	mul.rn.f32 	%f1502, %f1500, %f1501;
	cvt.rni.f32.f32 	%f1503, %f1502;
	sub.f32 	%f1504, %f1502, %f1503;
	neg.f32 	%f1505, %f1502;
	fma.rn.f32 	%f1506, %f1500, 0f40000000, %f1505;
	neg.f32 	%f1507, %f1492;
	add.rn.f32 	%f1508, %f1500, %f1507;
	neg.f32 	%f1509, %f1508;
	add.rn.f32 	%f1510, %f1499, %f1509;
	fma.rn.f32 	%f1511, %f1510, 0f40000000, %f1506;
	add.f32 	%f1512, %f1504, %f1511;
	setp.gt.f32 	%p193, %f1503, 0f00000000;
	selp.b32 	%r250, 0, -2097152000, %p193;
	setp.neu.f32 	%p194, %f132, 0f00000000;
	setp.neu.f32 	%p195, %f133, 0f7F800000;
	setp.lt.f32 	%p196, %f1502, 0f00000000;
	selp.f32 	%f1513, 0f00000000, 0f7F800000, %p196;
	abs.f32 	%f1514, %f1502;
	setp.gt.f32 	%p197, %f1514, 0f43180000;
	cvt.rzi.s32.f32 	%r251, %f1503;
	shl.b32 	%r252, %r251, 23;
	sub.s32 	%r253, %r252, %r250;
	mov.b32 	%f1515, %r253;
	add.s32 	%r254, %r250, 2130706432;
	mov.b32 	%f1516, %r254;
	fma.rn.f32 	%f1517, %f1512, 0f391FCB8E, 0f3AAF85ED;
	fma.rn.f32 	%f1518, %f1517, %f1512, 0f3C1D9856;
	fma.rn.f32 	%f1519, %f1518, %f1512, 0f3D6357BB;
	fma.rn.f32 	%f1520, %f1519, %f1512, 0f3E75FDEC;
	fma.rn.f32 	%f1521, %f1520, %f1512, 0f3F317218;
	fma.rn.f32 	%f1522, %f1521, %f1512, 0f3F800000;
	mul.f32 	%f1523, %f1522, %f1516;
	mul.f32 	%f1524, %f1523, %f1515;
	selp.f32 	%f3236, %f1513, %f1524, %p197;
	and.pred  	%p198, %p194, %p195;
	@%p198 bra 	$L__BB1_110;
	add.f32 	%f1525, %f132, %f132;
	mov.b32 	%r255, %f1525;
	and.b32  	%r256, %r255, 2147483647;
	mov.b32 	%f3236, %r256;
$L__BB1_110:
	add.f32 	%f1528, %f130, %f3236;
	sqrt.rn.f32 	%f1529, %f1528;
	div.rn.f32 	%f138, %f1529, %f327;
	abs.f32 	%f139, %f108;
	setp.eq.f32 	%p199, %f108, 0f3F800000;
	mov.f32 	%f3237, 0f3F800000;
	@%p199 bra 	$L__BB1_115;
	setp.num.f32 	%p200, %f139, %f139;
	@%p200 bra 	$L__BB1_113;
	mov.f32 	%f1585, 0f40000000;
	add.rn.f32 	%f3237, %f108, %f1585;
	bra.uni 	$L__BB1_115;
$L__BB1_113:
	setp.lt.f32 	%p201, %f139, 0f00800000;
	mul.f32 	%f1530, %f139, 0f4B800000;
	selp.f32 	%f1531, %f1530, %f139, %p201;
	mov.b32 	%r257, %f1531;
	add.s32 	%r258, %r257, -1060439283;
	and.b32  	%r259, %r258, -8388608;
	sub.s32 	%r260, %r257, %r259;
	mov.b32 	%f1532, %r260;
	cvt.rn.f32.s32 	%f1533, %r259;
	selp.f32 	%f1534, 0fC1C00000, 0f00000000, %p201;
	fma.rn.f32 	%f1535, %f1533, 0f34000000, %f1534;
	add.f32 	%f1536, %f1532, 0fBF800000;
	add.f32 	%f1537, %f1532, 0f3F800000;
	rcp.approx.ftz.f32 	%f1538, %f1537;
	add.f32 	%f1539, %f1536, %f1536;
	mul.f32 	%f1540, %f1539, %f1538;
	mul.f32 	%f1541, %f1540, %f1540;
	neg.f32 	%f1542, %f1540;
	sub.f32 	%f1543, %f1536, %f1540;
	add.f32 	%f1544, %f1543, %f1543;
	fma.rn.f32 	%f1545, %f1542, %f1536, %f1544;
	mul.rn.f32 	%f1546, %f1538, %f1545;
	fma.rn.f32 	%f1547, %f1541, 0f3A2C32E4, 0f3B52E7DB;
	fma.rn.f32 	%f1548, %f1547, %f1541, 0f3C93BB73;
	fma.rn.f32 	%f1549, %f1548, %f1541, 0f3DF6384F;
	mul.rn.f32 	%f1550, %f1549, %f1541;
	fma.rn.f32 	%f1551, %f1540, 0f3FB8AA3B, %f1535;
	mul.f32 	%f1552, %f1550, 0f40400000;
	sub.f32 	%f1553, %f1535, %f1551;
	fma.rn.f32 	%f1554, %f1540, 0f3FB8AA3B, %f1553;
	fma.rn.f32 	%f1555, %f1546, 0f3FB8AA3B, %f1554;
	fma.rn.f32 	%f1556, %f1540, 0f32A55E34, %f1555;
	fma.rn.f32 	%f1557, %f1552, %f1546, %f1556;
	fma.rn.f32 	%f1558, %f1550, %f1540, %f1557;
	add.rn.f32 	%f1559, %f1551, %f1558;
	mov.f32 	%f1560, 0f40000000;
	mul.rn.f32 	%f1561, %f1559, %f1560;
	cvt.rni.f32.f32 	%f1562, %f1561;
	sub.f32 	%f1563, %f1561, %f1562;
	neg.f32 	%f1564, %f1561;
	fma.rn.f32 	%f1565, %f1559, 0f40000000, %f1564;
	neg.f32 	%f1566, %f1551;
	add.rn.f32 	%f1567, %f1559, %f1566;
	neg.f32 	%f1568, %f1567;
	add.rn.f32 	%f1569, %f1558, %f1568;
	fma.rn.f32 	%f1570, %f1569, 0f40000000, %f1565;
	add.f32 	%f1571, %f1563, %f1570;
	setp.gt.f32 	%p202, %f1562, 0f00000000;
	selp.b32 	%r261, 0, -2097152000, %p202;
	setp.neu.f32 	%p203, %f108, 0f00000000;
	setp.neu.f32 	%p204, %f139, 0f7F800000;
	setp.lt.f32 	%p205, %f1561, 0f00000000;
	selp.f32 	%f1572, 0f00000000, 0f7F800000, %p205;
	abs.f32 	%f1573, %f1561;
	setp.gt.f32 	%p206, %f1573, 0f43180000;
	cvt.rzi.s32.f32 	%r262, %f1562;
	shl.b32 	%r263, %r262, 23;
	sub.s32 	%r264, %r263, %r261;
	mov.b32 	%f1574, %r264;
	add.s32 	%r265, %r261, 2130706432;
	mov.b32 	%f1575, %r265;
	fma.rn.f32 	%f1576, %f1571, 0f391FCB8E, 0f3AAF85ED;
	fma.rn.f32 	%f1577, %f1576, %f1571, 0f3C1D9856;
	fma.rn.f32 	%f1578, %f1577, %f1571, 0f3D6357BB;
	fma.rn.f32 	%f1579, %f1578, %f1571, 0f3E75FDEC;
	fma.rn.f32 	%f1580, %f1579, %f1571, 0f3F317218;
	fma.rn.f32 	%f1581, %f1580, %f1571, 0f3F800000;
	mul.f32 	%f1582, %f1581, %f1575;
	mul.f32 	%f1583, %f1582, %f1574;
	selp.f32 	%f3237, %f1572, %f1583, %p206;
	and.pred  	%p207, %p203, %p204;
	@%p207 bra 	$L__BB1_115;
	add.f32 	%f1584, %f108, %f108;
	mov.b32 	%r266, %f1584;
	and.b32  	%r267, %r266, 2147483647;
	mov.b32 	%f3237, %r267;
$L__BB1_115:
	abs.f32 	%f144, %f115;
	setp.eq.f32 	%p208, %f115, 0f3F800000;
	mov.f32 	%f3238, 0f3F800000;
	@%p208 bra 	$L__BB1_120;
	setp.num.f32 	%p209, %f144, %f144;
	@%p209 bra 	$L__BB1_118;
	mov.f32 	%f1642, 0f40000000;
	add.rn.f32 	%f3238, %f115, %f1642;
	bra.uni 	$L__BB1_120;
$L__BB1_118:
	setp.lt.f32 	%p210, %f144, 0f00800000;
	mul.f32 	%f1587, %f144, 0f4B800000;
	selp.f32 	%f1588, %f1587, %f144, %p210;
	mov.b32 	%r268, %f1588;
	add.s32 	%r269, %r268, -1060439283;
	and.b32  	%r270, %r269, -8388608;
	sub.s32 	%r271, %r268, %r270;
	mov.b32 	%f1589, %r271;
	cvt.rn.f32.s32 	%f1590, %r270;
	selp.f32 	%f1591, 0fC1C00000, 0f00000000, %p210;
	fma.rn.f32 	%f1592, %f1590, 0f34000000, %f1591;
	add.f32 	%f1593, %f1589, 0fBF800000;
	add.f32 	%f1594, %f1589, 0f3F800000;
	rcp.approx.ftz.f32 	%f1595, %f1594;
	add.f32 	%f1596, %f1593, %f1593;
	mul.f32 	%f1597, %f1596, %f1595;
	mul.f32 	%f1598, %f1597, %f1597;
	neg.f32 	%f1599, %f1597;
	sub.f32 	%f1600, %f1593, %f1597;
	add.f32 	%f1601, %f1600, %f1600;
	fma.rn.f32 	%f1602, %f1599, %f1593, %f1601;
	mul.rn.f32 	%f1603, %f1595, %f1602;
	fma.rn.f32 	%f1604, %f1598, 0f3A2C32E4, 0f3B52E7DB;
	fma.rn.f32 	%f1605, %f1604, %f1598, 0f3C93BB73;
	fma.rn.f32 	%f1606, %f1605, %f1598, 0f3DF6384F;
	mul.rn.f32 	%f1607, %f1606, %f1598;
	fma.rn.f32 	%f1608, %f1597, 0f3FB8AA3B, %f1592;
	mul.f32 	%f1609, %f1607, 0f40400000;
	sub.f32 	%f1610, %f1592, %f1608;
	fma.rn.f32 	%f1611, %f1597, 0f3FB8AA3B, %f1610;
	fma.rn.f32 	%f1612, %f1603, 0f3FB8AA3B, %f1611;
	fma.rn.f32 	%f1613, %f1597, 0f32A55E34, %f1612;
	fma.rn.f32 	%f1614, %f1609, %f1603, %f1613;
	fma.rn.f32 	%f1615, %f1607, %f1597, %f1614;
	add.rn.f32 	%f1616, %f1608, %f1615;
	mov.f32 	%f1617, 0f40000000;
	mul.rn.f32 	%f1618, %f1616, %f1617;
	cvt.rni.f32.f32 	%f1619, %f1618;
	sub.f32 	%f1620, %f1618, %f1619;
	neg.f32 	%f1621, %f1618;
	fma.rn.f32 	%f1622, %f1616, 0f40000000, %f1621;
	neg.f32 	%f1623, %f1608;
	add.rn.f32 	%f1624, %f1616, %f1623;
	neg.f32 	%f1625, %f1624;
	add.rn.f32 	%f1626, %f1615, %f1625;
	fma.rn.f32 	%f1627, %f1626, 0f40000000, %f1622;
	add.f32 	%f1628, %f1620, %f1627;
	setp.gt.f32 	%p211, %f1619, 0f00000000;
	selp.b32 	%r272, 0, -2097152000, %p211;
	setp.neu.f32 	%p212, %f115, 0f00000000;
	setp.neu.f32 	%p213, %f144, 0f7F800000;
	setp.lt.f32 	%p214, %f1618, 0f00000000;
	selp.f32 	%f1629, 0f00000000, 0f7F800000, %p214;
	abs.f32 	%f1630, %f1618;
	setp.gt.f32 	%p215, %f1630, 0f43180000;
	cvt.rzi.s32.f32 	%r273, %f1619;
	shl.b32 	%r274, %r273, 23;
	sub.s32 	%r275, %r274, %r272;
	mov.b32 	%f1631, %r275;
	add.s32 	%r276, %r272, 2130706432;
	mov.b32 	%f1632, %r276;
	fma.rn.f32 	%f1633, %f1628, 0f391FCB8E, 0f3AAF85ED;
	fma.rn.f32 	%f1634, %f1633, %f1628, 0f3C1D9856;
	fma.rn.f32 	%f1635, %f1634, %f1628, 0f3D6357BB;
	fma.rn.f32 	%f1636, %f1635, %f1628, 0f3E75FDEC;
	fma.rn.f32 	%f1637, %f1636, %f1628, 0f3F317218;
	fma.rn.f32 	%f1638, %f1637, %f1628, 0f3F800000;
	mul.f32 	%f1639, %f1638, %f1632;
	mul.f32 	%f1640, %f1639, %f1631;
	selp.f32 	%f3238, %f1629, %f1640, %p215;
	and.pred  	%p216, %p212, %p213;
	@%p216 bra 	$L__BB1_120;
	add.f32 	%f1641, %f115, %f115;
	mov.b32 	%r277, %f1641;
	and.b32  	%r278, %r277, 2147483647;
	mov.b32 	%f3238, %r278;
$L__BB1_120:
	add.f32 	%f149, %f3237, %f3238;
	abs.f32 	%f150, %f123;
	setp.eq.f32 	%p217, %f123, 0f3F800000;
	mov.f32 	%f3239, 0f3F800000;
	@%p217 bra 	$L__BB1_125;
	setp.num.f32 	%p218, %f150, %f150;
	@%p218 bra 	$L__BB1_123;
	mov.f32 	%f1699, 0f40000000;
	add.rn.f32 	%f3239, %f123, %f1699;
	bra.uni 	$L__BB1_125;
$L__BB1_123:
	setp.lt.f32 	%p219, %f150, 0f00800000;
	mul.f32 	%f1644, %f150, 0f4B800000;
	selp.f32 	%f1645, %f1644, %f150, %p219;
	mov.b32 	%r279, %f1645;
	add.s32 	%r280, %r279, -1060439283;
	and.b32  	%r281, %r280, -8388608;
	sub.s32 	%r282, %r279, %r281;
	mov.b32 	%f1646, %r282;
	cvt.rn.f32.s32 	%f1647, %r281;
	selp.f32 	%f1648, 0fC1C00000, 0f00000000, %p219;
	fma.rn.f32 	%f1649, %f1647, 0f34000000, %f1648;
	add.f32 	%f1650, %f1646, 0fBF800000;
	add.f32 	%f1651, %f1646, 0f3F800000;
	rcp.approx.ftz.f32 	%f1652, %f1651;
	add.f32 	%f1653, %f1650, %f1650;
	mul.f32 	%f1654, %f1653, %f1652;
	mul.f32 	%f1655, %f1654, %f1654;
	neg.f32 	%f1656, %f1654;
	sub.f32 	%f1657, %f1650, %f1654;
	add.f32 	%f1658, %f1657, %f1657;
	fma.rn.f32 	%f1659, %f1656, %f1650, %f1658;
	mul.rn.f32 	%f1660, %f1652, %f1659;
	fma.rn.f32 	%f1661, %f1655, 0f3A2C32E4, 0f3B52E7DB;
	fma.rn.f32 	%f1662, %f1661, %f1655, 0f3C93BB73;
	fma.rn.f32 	%f1663, %f1662, %f1655, 0f3DF6384F;
	mul.rn.f32 	%f1664, %f1663, %f1655;
	fma.rn.f32 	%f1665, %f1654, 0f3FB8AA3B, %f1649;
	mul.f32 	%f1666, %f1664, 0f40400000;
	sub.f32 	%f1667, %f1649, %f1665;
	fma.rn.f32 	%f1668, %f1654, 0f3FB8AA3B, %f1667;
	fma.rn.f32 	%f1669, %f1660, 0f3FB8AA3B, %f1668;
	fma.rn.f32 	%f1670, %f1654, 0f32A55E34, %f1669;
	fma.rn.f32 	%f1671, %f1666, %f1660, %f1670;
	fma.rn.f32 	%f1672, %f1664, %f1654, %f1671;
	add.rn.f32 	%f1673, %f1665, %f1672;
	mov.f32 	%f1674, 0f40000000;
	mul.rn.f32 	%f1675, %f1673, %f1674;
	cvt.rni.f32.f32 	%f1676, %f1675;
	sub.f32 	%f1677, %f1675, %f1676;
	neg.f32 	%f1678, %f1675;
	fma.rn.f32 	%f1679, %f1673, 0f40000000, %f1678;
	neg.f32 	%f1680, %f1665;
	add.rn.f32 	%f1681, %f1673, %f1680;
	neg.f32 	%f1682, %f1681;
	add.rn.f32 	%f1683, %f1672, %f1682;
	fma.rn.f32 	%f1684, %f1683, 0f40000000, %f1679;
	add.f32 	%f1685, %f1677, %f1684;
	setp.gt.f32 	%p220, %f1676, 0f00000000;
	selp.b32 	%r283, 0, -2097152000, %p220;
	setp.neu.f32 	%p221, %f123, 0f00000000;
	setp.neu.f32 	%p222, %f150, 0f7F800000;
	setp.lt.f32 	%p223, %f1675, 0f00000000;
	selp.f32 	%f1686, 0f00000000, 0f7F800000, %p223;
	abs.f32 	%f1687, %f1675;
	setp.gt.f32 	%p224, %f1687, 0f43180000;
	cvt.rzi.s32.f32 	%r284, %f1676;
	shl.b32 	%r285, %r284, 23;
	sub.s32 	%r286, %r285, %r283;
	mov.b32 	%f1688, %r286;
	add.s32 	%r287, %r283, 2130706432;
	mov.b32 	%f1689, %r287;
	fma.rn.f32 	%f1690, %f1685, 0f391FCB8E, 0f3AAF85ED;
	fma.rn.f32 	%f1691, %f1690, %f1685, 0f3C1D9856;
	fma.rn.f32 	%f1692, %f1691, %f1685, 0f3D6357BB;
	fma.rn.f32 	%f1693, %f1692, %f1685, 0f3E75FDEC;
	fma.rn.f32 	%f1694, %f1693, %f1685, 0f3F317218;
	fma.rn.f32 	%f1695, %f1694, %f1685, 0f3F800000;
	mul.f32 	%f1696, %f1695, %f1689;
	mul.f32 	%f1697, %f1696, %f1688;
	selp.f32 	%f3239, %f1686, %f1697, %p224;
	and.pred  	%p225, %p221, %p222;
	@%p225 bra 	$L__BB1_125;
	add.f32 	%f1698, %f123, %f123;
	mov.b32 	%r288, %f1698;
	and.b32  	%r289, %r288, 2147483647;
	mov.b32 	%f3239, %r289;
$L__BB1_125:
	add.f32 	%f155, %f149, %f3239;
	abs.f32 	%f156, %f131;
	setp.eq.f32 	%p226, %f131, 0f3F800000;
	mov.f32 	%f3240, 0f3F800000;
	@%p226 bra 	$L__BB1_130;
	setp.num.f32 	%p227, %f156, %f156;
	@%p227 bra 	$L__BB1_128;
	mov.f32 	%f1756, 0f40000000;
	add.rn.f32 	%f3240, %f131, %f1756;
	bra.uni 	$L__BB1_130;
$L__BB1_128:
	setp.lt.f32 	%p228, %f156, 0f00800000;
	mul.f32 	%f1701, %f156, 0f4B800000;
	selp.f32 	%f1702, %f1701, %f156, %p228;
	mov.b32 	%r290, %f1702;
	add.s32 	%r291, %r290, -1060439283;
	and.b32  	%r292, %r291, -8388608;
	sub.s32 	%r293, %r290, %r292;
	mov.b32 	%f1703, %r293;
	cvt.rn.f32.s32 	%f1704, %r292;
	selp.f32 	%f1705, 0fC1C00000, 0f00000000, %p228;
	fma.rn.f32 	%f1706, %f1704, 0f34000000, %f1705;
	add.f32 	%f1707, %f1703, 0fBF800000;
	add.f32 	%f1708, %f1703, 0f3F800000;
	rcp.approx.ftz.f32 	%f1709, %f1708;
	add.f32 	%f1710, %f1707, %f1707;
	mul.f32 	%f1711, %f1710, %f1709;
	mul.f32 	%f1712, %f1711, %f1711;
	neg.f32 	%f1713, %f1711;
	sub.f32 	%f1714, %f1707, %f1711;
	add.f32 	%f1715, %f1714, %f1714;
	fma.rn.f32 	%f1716, %f1713, %f1707, %f1715;
	mul.rn.f32 	%f1717, %f1709, %f1716;
	fma.rn.f32 	%f1718, %f1712, 0f3A2C32E4, 0f3B52E7DB;
	fma.rn.f32 	%f1719, %f1718, %f1712, 0f3C93BB73;
	fma.rn.f32 	%f1720, %f1719, %f1712, 0f3DF6384F;
	mul.rn.f32 	%f1721, %f1720, %f1712;
	fma.rn.f32 	%f1722, %f1711, 0f3FB8AA3B, %f1706;
	mul.f32 	%f1723, %f1721, 0f40400000;
	sub.f32 	%f1724, %f1706, %f1722;
	fma.rn.f32 	%f1725, %f1711, 0f3FB8AA3B, %f1724;
	fma.rn.f32 	%f1726, %f1717, 0f3FB8AA3B, %f1725;
	fma.rn.f32 	%f1727, %f1711, 0f32A55E34, %f1726;
	fma.rn.f32 	%f1728, %f1723, %f1717, %f1727;
	fma.rn.f32 	%f1729, %f1721, %f1711, %f1728;
	add.rn.f32 	%f1730, %f1722, %f1729;
	mov.f32 	%f1731, 0f40000000;
	mul.rn.f32 	%f1732, %f1730, %f1731;
	cvt.rni.f32.f32 	%f1733, %f1732;
	sub.f32 	%f1734, %f1732, %f1733;
	neg.f32 	%f1735, %f1732;
	fma.rn.f32 	%f1736, %f1730, 0f40000000, %f1735;
	neg.f32 	%f1737, %f1722;
	add.rn.f32 	%f1738, %f1730, %f1737;
	neg.f32 	%f1739, %f1738;
	add.rn.f32 	%f1740, %f1729, %f1739;
	fma.rn.f32 	%f1741, %f1740, 0f40000000, %f1736;
	add.f32 	%f1742, %f1734, %f1741;
	setp.gt.f32 	%p229, %f1733, 0f00000000;
	selp.b32 	%r294, 0, -2097152000, %p229;
	setp.neu.f32 	%p230, %f131, 0f00000000;
	setp.neu.f32 	%p231, %f156, 0f7F800000;
	setp.lt.f32 	%p232, %f1732, 0f00000000;
	selp.f32 	%f1743, 0f00000000, 0f7F800000, %p232;
	abs.f32 	%f1744, %f1732;
	setp.gt.f32 	%p233, %f1744, 0f43180000;
	cvt.rzi.s32.f32 	%r295, %f1733;
	shl.b32 	%r296, %r295, 23;
	sub.s32 	%r297, %r296, %r294;
	mov.b32 	%f1745, %r297;
	add.s32 	%r298, %r294, 2130706432;
	mov.b32 	%f1746, %r298;
	fma.rn.f32 	%f1747, %f1742, 0f391FCB8E, 0f3AAF85ED;
	fma.rn.f32 	%f1748, %f1747, %f1742, 0f3C1D9856;
	fma.rn.f32 	%f1749, %f1748, %f1742, 0f3D6357BB;
	fma.rn.f32 	%f1750, %f1749, %f1742, 0f3E75FDEC;
	fma.rn.f32 	%f1751, %f1750, %f1742, 0f3F317218;
	fma.rn.f32 	%f1752, %f1751, %f1742, 0f3F800000;
	mul.f32 	%f1753, %f1752, %f1746;
	mul.f32 	%f1754, %f1753, %f1745;
	selp.f32 	%f3240, %f1743, %f1754, %p233;
	and.pred  	%p234, %p230, %p231;
	@%p234 bra 	$L__BB1_130;
	add.f32 	%f1755, %f131, %f131;
	mov.b32 	%r299, %f1755;
	and.b32  	%r300, %r299, 2147483647;
	mov.b32 	%f3240, %r300;
$L__BB1_130:
	ld.param.f32 	%f3213, [_Z10evol_cellsPKfS0_S0_S0_S0_PKhPfPhS4_S0_S0_fffiiif_param_13];
	mov.f32 	%f1757, 0f3F800000;
	sub.f32 	%f1758, %f1757, %f138;
	add.f32 	%f1759, %f155, %f3240;
	sqrt.rn.f32 	%f1760, %f1759;
	cvt.u32.u16 	%r301, %rs3;
	and.b32  	%r302, %r301, 255;
	mul.wide.u32 	%rd76, %r302, 4;
	add.s64 	%rd77, %rd3, %rd76;
	ld.global.f32 	%f1761, [%rd77];
	sub.f32 	%f1762, %f1760, %f1761;
	abs.f32 	%f1763, %f1762;
	cvt.f64.f32 	%fd11, %f1763;
	cvt.f64.f32 	%fd12, %f324;
	add.f64 	%fd13, %fd12, 0d3FF0000000000000;
	add.s64 	%rd78, %rd2, %rd76;
	ld.global.f32 	%f1764, [%rd78];
	cvt.f64.f32 	%fd14, %f1764;
	mul.f64 	%fd15, %fd13, %fd14;
	setp.lt.f64 	%p235, %fd15, %fd11;
	mul.f32 	%f1765, %f325, %f1758;
	selp.f32 	%f1766, %f1765, %f1758, %p235;
	mul.f32 	%f1767, %f324, %f1764;
	setp.gt.f32 	%p236, %f1763, %f1767;
	setp.gt.f64 	%p237, %fd15, %fd11;
	mul.f32 	%f1768, %f3213, %f1766;
	selp.f32 	%f1769, %f1768, %f1766, %p237;
	selp.f32 	%f1770, %f1769, %f1766, %p236;
	mul.wide.s32 	%rd79, %r6, 4;
	add.s64 	%rd80, %rd1, %rd79;
	ld.global.f32 	%f1771, [%rd80];
	mul.f32 	%f161, %f1770, %f1771;
	ld.global.f32 	%f1772, [%rd14];
	setp.leu.f32 	%p238, %f161, %f1772;
	@%p238 bra 	$L__BB1_133;
	ld.global.f32 	%f1773, [%rd15];
	setp.leu.f32 	%p239, %f161, %f1773;
	@%p239 bra 	$L__BB1_133;
	st.global.f32 	[%rd15], %f161;
	ld.global.u8 	%rs12, [%rd19];
	st.global.u8 	[%rd16], %rs12;
	mov.b16 	%rs13, 1;
	st.global.u8 	[%rd9], %rs13;
$L__BB1_133:
	add.s32 	%r303, %r14, -1;
	setp.eq.s32 	%p240, %r21, %r303;
	@%p240 bra 	$L__BB1_177;
	cvt.s64.s32 	%rd81, %r7;
	add.s64 	%rd20, %rd8, %rd81;
	ld.global.u8 	%rs4, [%rd20];
	ld.global.f32 	%f162, [%rd10];
	mul.wide.s32 	%rd82, %r7, 4;
	add.s64 	%rd83, %rd7, %rd82;
	ld.global.f32 	%f1775, [%rd83];
	sub.f32 	%f163, %f162, %f1775;
	abs.f32 	%f164, %f163;
	setp.eq.f32 	%p241, %f163, 0f3F800000;
	mov.f32 	%f3241, 0f3F800000;
	@%p241 bra 	$L__BB1_139;
	setp.num.f32 	%p242, %f164, %f164;
	@%p242 bra 	$L__BB1_137;
	mov.f32 	%f1831, 0f40000000;
	add.rn.f32 	%f3241, %f163, %f1831;
	bra.uni 	$L__BB1_139;
$L__BB1_137:
	setp.lt.f32 	%p243, %f164, 0f00800000;
	mul.f32 	%f1776, %f164, 0f4B800000;
	selp.f32 	%f1777, %f1776, %f164, %p243;
	mov.b32 	%r304, %f1777;
	add.s32 	%r305, %r304, -1060439283;
	and.b32  	%r306, %r305, -8388608;
	sub.s32 	%r307, %r304, %r306;
	mov.b32 	%f1778, %r307;
	cvt.rn.f32.s32 	%f1779, %r306;
	selp.f32 	%f1780, 0fC1C00000, 0f00000000, %p243;
	fma.rn.f32 	%f1781, %f1779, 0f34000000, %f1780;
	add.f32 	%f1782, %f1778, 0fBF800000;
	add.f32 	%f1783, %f1778, 0f3F800000;
	rcp.approx.ftz.f32 	%f1784, %f1783;
	add.f32 	%f1785, %f1782, %f1782;
	mul.f32 	%f1786, %f1785, %f1784;
	mul.f32 	%f1787, %f1786, %f1786;
	neg.f32 	%f1788, %f1786;
	sub.f32 	%f1789, %f1782, %f1786;
	add.f32 	%f1790, %f1789, %f1789;
	fma.rn.f32 	%f1791, %f1788, %f1782, %f1790;
	mul.rn.f32 	%f1792, %f1784, %f1791;
	fma.rn.f32 	%f1793, %f1787, 0f3A2C32E4, 0f3B52E7DB;
	fma.rn.f32 	%f1794, %f1793, %f1787, 0f3C93BB73;
	fma.rn.f32 	%f1795, %f1794, %f1787, 0f3DF6384F;
	mul.rn.f32 	%f1796, %f1795, %f1787;
	fma.rn.f32 	%f1797, %f1786, 0f3FB8AA3B, %f1781;
	mul.f32 	%f1798, %f1796, 0f40400000;
	sub.f32 	%f1799, %f1781, %f1797;
	fma.rn.f32 	%f1800, %f1786, 0f3FB8AA3B, %f1799;
	fma.rn.f32 	%f1801, %f1792, 0f3FB8AA3B, %f1800;
	fma.rn.f32 	%f1802, %f1786, 0f32A55E34, %f1801;
	fma.rn.f32 	%f1803, %f1798, %f1792, %f1802;
	fma.rn.f32 	%f1804, %f1796, %f1786, %f1803;
	add.rn.f32 	%f1805, %f1797, %f1804;
	mov.f32 	%f1806, 0f40000000;
	mul.rn.f32 	%f1807, %f1805, %f1806;
	cvt.rni.f32.f32 	%f1808, %f1807;
	sub.f32 	%f1809, %f1807, %f1808;
	neg.f32 	%f1810, %f1807;
	fma.rn.f32 	%f1811, %f1805, 0f40000000, %f1810;
	neg.f32 	%f1812, %f1797;
	add.rn.f32 	%f1813, %f1805, %f1812;
	neg.f32 	%f1814, %f1813;
	add.rn.f32 	%f1815, %f1804, %f1814;
	fma.rn.f32 	%f1816, %f1815, 0f40000000, %f1811;
	add.f32 	%f1817, %f1809, %f1816;
	setp.gt.f32 	%p244, %f1808, 0f00000000;
	selp.b32 	%r308, 0, -2097152000, %p244;
	setp.neu.f32 	%p245, %f163, 0f00000000;
	setp.neu.f32 	%p246, %f164, 0f7F800000;
	setp.lt.f32 	%p247, %f1807, 0f00000000;
	selp.f32 	%f1818, 0f00000000, 0f7F800000, %p247;
	abs.f32 	%f1819, %f1807;
	setp.gt.f32 	%p248, %f1819, 0f43180000;
	cvt.rzi.s32.f32 	%r309, %f1808;
	shl.b32 	%r310, %r309, 23;
	sub.s32 	%r311, %r310, %r308;
	mov.b32 	%f1820, %r311;
	add.s32 	%r312, %r308, 2130706432;
	mov.b32 	%f1821, %r312;
	fma.rn.f32 	%f1822, %f1817, 0f391FCB8E, 0f3AAF85ED;
	fma.rn.f32 	%f1823, %f1822, %f1817, 0f3C1D9856;
	fma.rn.f32 	%f1824, %f1823, %f1817, 0f3D6357BB;
	fma.rn.f32 	%f1825, %f1824, %f1817, 0f3E75FDEC;
	fma.rn.f32 	%f1826, %f1825, %f1817, 0f3F317218;
	fma.rn.f32 	%f1827, %f1826, %f1817, 0f3F800000;
	mul.f32 	%f1828, %f1827, %f1821;
	mul.f32 	%f1829, %f1828, %f1820;
	selp.f32 	%f3241, %f1818, %f1829, %p248;
	and.pred  	%p249, %p245, %p246;
	@%p249 bra 	$L__BB1_139;
	add.f32 	%f1830, %f163, %f163;
	mov.b32 	%r313, %f1830;
	and.b32  	%r314, %r313, 2147483647;
	mov.b32 	%f3241, %r314;
$L__BB1_139:
	ld.global.f32 	%f169, [%rd11];
	mul.wide.s32 	%rd84, %r7, 4;
	add.s64 	%rd85, %rd6, %rd84;
	ld.global.f32 	%f1833, [%rd85];
	sub.f32 	%f170, %f169, %f1833;
	abs.f32 	%f171, %f170;
	setp.eq.f32 	%p250, %f170, 0f3F800000;
	mov.f32 	%f3242, 0f3F800000;
	@%p250 bra 	$L__BB1_144;
	setp.num.f32 	%p251, %f171, %f171;
	@%p251 bra 	$L__BB1_142;
	mov.f32 	%f1889, 0f40000000;
	add.rn.f32 	%f3242, %f170, %f1889;
	bra.uni 	$L__BB1_144;
$L__BB1_142:
	setp.lt.f32 	%p252, %f171, 0f00800000;
	mul.f32 	%f1834, %f171, 0f4B800000;
	selp.f32 	%f1835, %f1834, %f171, %p252;
	mov.b32 	%r315, %f1835;
	add.s32 	%r316, %r315, -1060439283;
	and.b32  	%r317, %r316, -8388608;
	sub.s32 	%r318, %r315, %r317;
	mov.b32 	%f1836, %r318;
	cvt.rn.f32.s32 	%f1837, %r317;
	selp.f32 	%f1838, 0fC1C00000, 0f00000000, %p252;
	fma.rn.f32 	%f1839, %f1837, 0f34000000, %f1838;
	add.f32 	%f1840, %f1836, 0fBF800000;
	add.f32 	%f1841, %f1836, 0f3F800000;
	rcp.approx.ftz.f32 	%f1842, %f1841;
	add.f32 	%f1843, %f1840, %f1840;
	mul.f32 	%f1844, %f1843, %f1842;
	mul.f32 	%f1845, %f1844, %f1844;
	neg.f32 	%f1846, %f1844;
	sub.f32 	%f1847, %f1840, %f1844;
	add.f32 	%f1848, %f1847, %f1847;
	fma.rn.f32 	%f1849, %f1846, %f1840, %f1848;
	mul.rn.f32 	%f1850, %f1842, %f1849;
	fma.rn.f32 	%f1851, %f1845, 0f3A2C32E4, 0f3B52E7DB;
	fma.rn.f32 	%f1852, %f1851, %f1845, 0f3C93BB73;
	fma.rn.f32 	%f1853, %f1852, %f1845, 0f3DF6384F;
	mul.rn.f32 	%f1854, %f1853, %f1845;
	fma.rn.f32 	%f1855, %f1844, 0f3FB8AA3B, %f1839;
	mul.f32 	%f1856, %f1854, 0f40400000;
	sub.f32 	%f1857, %f1839, %f1855;
	fma.rn.f32 	%f1858, %f1844, 0f3FB8AA3B, %f1857;
	fma.rn.f32 	%f1859, %f1850, 0f3FB8AA3B, %f1858;
	fma.rn.f32 	%f1860, %f1844, 0f32A55E34, %f1859;
	fma.rn.f32 	%f1861, %f1856, %f1850, %f1860;
	fma.rn.f32 	%f1862, %f1854, %f1844, %f1861;
	add.rn.f32 	%f1863, %f1855, %f1862;
	mov.f32 	%f1864, 0f40000000;
	mul.rn.f32 	%f1865, %f1863, %f1864;
	cvt.rni.f32.f32 	%f1866, %f1865;
	sub.f32 	%f1867, %f1865, %f1866;
	neg.f32 	%f1868, %f1865;
	fma.rn.f32 	%f1869, %f1863, 0f40000000, %f1868;
	neg.f32 	%f1870, %f1855;
	add.rn.f32 	%f1871, %f1863, %f1870;
	neg.f32 	%f1872, %f1871;
	add.rn.f32 	%f1873, %f1862, %f1872;
	fma.rn.f32 	%f1874, %f1873, 0f40000000, %f1869;
	add.f32 	%f1875, %f1867, %f1874;
	setp.gt.f32 	%p253, %f1866, 0f00000000;
	selp.b32 	%r319, 0, -2097152000, %p253;
	setp.neu.f32 	%p254, %f170, 0f00000000;
	setp.neu.f32 	%p255, %f171, 0f7F800000;
	setp.lt.f32 	%p256, %f1865, 0f00000000;
	selp.f32 	%f1876, 0f00000000, 0f7F800000, %p256;
	abs.f32 	%f1877, %f1865;
	setp.gt.f32 	%p257, %f1877, 0f43180000;
	cvt.rzi.s32.f32 	%r320, %f1866;
	shl.b32 	%r321, %r320, 23;
	sub.s32 	%r322, %r321, %r319;
	mov.b32 	%f1878, %r322;
	add.s32 	%r323, %r319, 2130706432;
	mov.b32 	%f1879, %r323;
	fma.rn.f32 	%f1880, %f1875, 0f391FCB8E, 0f3AAF85ED;
	fma.rn.f32 	%f1881, %f1880, %f1875, 0f3C1D9856;
	fma.rn.f32 	%f1882, %f1881, %f1875, 0f3D6357BB;
	fma.rn.f32 	%f1883, %f1882, %f1875, 0f3E75FDEC;
	fma.rn.f32 	%f1884, %f1883, %f1875, 0f3F317218;
	fma.rn.f32 	%f1885, %f1884, %f1875, 0f3F800000;
	mul.f32 	%f1886, %f1885, %f1879;
	mul.f32 	%f1887, %f1886, %f1878;
	selp.f32 	%f3242, %f1876, %f1887, %p257;
	and.pred  	%p258, %p254, %p255;
	@%p258 bra 	$L__BB1_144;
	add.f32 	%f1888, %f170, %f170;
	mov.b32 	%r324, %f1888;
	and.b32  	%r325, %r324, 2147483647;
	mov.b32 	%f3242, %r325;
$L__BB1_144:
	add.f32 	%f176, %f3241, %f3242;
	ld.global.f32 	%f177, [%rd12];
	mul.wide.s32 	%rd86, %r7, 4;
	add.s64 	%rd87, %rd5, %rd86;
	ld.global.f32 	%f1891, [%rd87];
	sub.f32 	%f178, %f177, %f1891;
	abs.f32 	%f179, %f178;
	setp.eq.f32 	%p259, %f178, 0f3F800000;
	mov.f32 	%f3243, 0f3F800000;
	@%p259 bra 	$L__BB1_149;
	setp.num.f32 	%p260, %f179, %f179;
	@%p260 bra 	$L__BB1_147;
	mov.f32 	%f1947, 0f40000000;
	add.rn.f32 	%f3243, %f178, %f1947;
	bra.uni 	$L__BB1_149;
$L__BB1_147:
	setp.lt.f32 	%p261, %f179, 0f00800000;
	mul.f32 	%f1892, %f179, 0f4B800000;
	selp.f32 	%f1893, %f1892, %f179, %p261;
	mov.b32 	%r326, %f1893;
	add.s32 	%r327, %r326, -1060439283;
	and.b32  	%r328, %r327, -8388608;
	sub.s32 	%r329, %r326, %r328;
	mov.b32 	%f1894, %r329;
	cvt.rn.f32.s32 	%f1895, %r328;
	selp.f32 	%f1896, 0fC1C00000, 0f00000000, %p261;
	fma.rn.f32 	%f1897, %f1895, 0f34000000, %f1896;
	add.f32 	%f1898, %f1894, 0fBF800000;
	add.f32 	%f1899, %f1894, 0f3F800000;
	rcp.approx.ftz.f32 	%f1900, %f1899;
	add.f32 	%f1901, %f1898, %f1898;
	mul.f32 	%f1902, %f1901, %f1900;
	mul.f32 	%f1903, %f1902, %f1902;
	neg.f32 	%f1904, %f1902;
	sub.f32 	%f1905, %f1898, %f1902;
	add.f32 	%f1906, %f1905, %f1905;
	fma.rn.f32 	%f1907, %f1904, %f1898, %f1906;
	mul.rn.f32 	%f1908, %f1900, %f1907;
	fma.rn.f32 	%f1909, %f1903, 0f3A2C32E4, 0f3B52E7DB;
	fma.rn.f32 	%f1910, %f1909, %f1903, 0f3C93BB73;
	fma.rn.f32 	%f1911, %f1910, %f1903, 0f3DF6384F;
	mul.rn.f32 	%f1912, %f1911, %f1903;
	fma.rn.f32 	%f1913, %f1902, 0f3FB8AA3B, %f1897;
	mul.f32 	%f1914, %f1912, 0f40400000;
	sub.f32 	%f1915, %f1897, %f1913;
	fma.rn.f32 	%f1916, %f1902, 0f3FB8AA3B, %f1915;
	fma.rn.f32 	%f1917, %f1908, 0f3FB8AA3B, %f1916;
	fma.rn.f32 	%f1918, %f1902, 0f32A55E34, %f1917;
	fma.rn.f32 	%f1919, %f1914, %f1908, %f1918;
	fma.rn.f32 	%f1920, %f1912, %f1902, %f1919;
	add.rn.f32 	%f1921, %f1913, %f1920;
	mov.f32 	%f1922, 0f40000000;
	mul.rn.f32 	%f1923, %f1921, %f1922;
	cvt.rni.f32.f32 	%f1924, %f1923;
	sub.f32 	%f1925, %f1923, %f1924;
	neg.f32 	%f1926, %f1923;
	fma.rn.f32 	%f1927, %f1921, 0f40000000, %f1926;
	neg.f32 	%f1928, %f1913;
	add.rn.f32 	%f1929, %f1921, %f1928;
	neg.f32 	%f1930, %f1929;
	add.rn.f32 	%f1931, %f1920, %f1930;
	fma.rn.f32 	%f1932, %f1931, 0f40000000, %f1927;
	add.f32 	%f1933, %f1925, %f1932;
	setp.gt.f32 	%p262, %f1924, 0f00000000;
	selp.b32 	%r330, 0, -2097152000, %p262;
	setp.neu.f32 	%p263, %f178, 0f00000000;
	setp.neu.f32 	%p264, %f179, 0f7F800000;
	setp.lt.f32 	%p265, %f1923, 0f00000000;
	selp.f32 	%f1934, 0f00000000, 0f7F800000, %p265;
	abs.f32 	%f1935, %f1923;
	setp.gt.f32 	%p266, %f1935, 0f43180000;
	cvt.rzi.s32.f32 	%r331, %f1924;
	shl.b32 	%r332, %r331, 23;
	sub.s32 	%r333, %r332, %r330;
	mov.b32 	%f1936, %r333;
	add.s32 	%r334, %r330, 2130706432;
	mov.b32 	%f1937, %r334;
	fma.rn.f32 	%f1938, %f1933, 0f391FCB8E, 0f3AAF85ED;
	fma.rn.f32 	%f1939, %f1938, %f1933, 0f3C1D9856;
	fma.rn.f32 	%f1940, %f1939, %f1933, 0f3D6357BB;
	fma.rn.f32 	%f1941, %f1940, %f1933, 0f3E75FDEC;
	fma.rn.f32 	%f1942, %f1941, %f1933, 0f3F317218;
	fma.rn.f32 	%f1943, %f1942, %f1933, 0f3F800000;
	mul.f32 	%f1944, %f1943, %f1937;
	mul.f32 	%f1945, %f1944, %f1936;
	selp.f32 	%f3243, %f1934, %f1945, %p266;
	and.pred  	%p267, %p263, %p264;
	@%p267 bra 	$L__BB1_149;
	add.f32 	%f1946, %f178, %f178;
	mov.b32 	%r335, %f1946;
	and.b32  	%r336, %r335, 2147483647;
	mov.b32 	%f3243, %r336;
$L__BB1_149:
	add.f32 	%f184, %f176, %f3243;
	ld.global.f32 	%f185, [%rd13];
	mul.wide.s32 	%rd88, %r7, 4;
	add.s64 	%rd89, %rd4, %rd88;
	ld.global.f32 	%f1949, [%rd89];
	sub.f32 	%f186, %f185, %f1949;
	abs.f32 	%f187, %f186;
	setp.eq.f32 	%p268, %f186, 0f3F800000;
	mov.f32 	%f3244, 0f3F800000;
	@%p268 bra 	$L__BB1_154;
	setp.num.f32 	%p269, %f187, %f187;
	@%p269 bra 	$L__BB1_152;
	mov.f32 	%f2005, 0f40000000;
	add.rn.f32 	%f3244, %f186, %f2005;
	bra.uni 	$L__BB1_154;
$L__BB1_152:
	setp.lt.f32 	%p270, %f187, 0f00800000;
	mul.f32 	%f1950, %f187, 0f4B800000;
	selp.f32 	%f1951, %f1950, %f187, %p270;
	mov.b32 	%r337, %f1951;
	add.s32 	%r338, %r337, -1060439283;
	and.b32  	%r339, %r338, -8388608;
	sub.s32 	%r340, %r337, %r339;
	mov.b32 	%f1952, %r340;
	cvt.rn.f32.s32 	%f1953, %r339;
	selp.f32 	%f1954, 0fC1C00000, 0f00000000, %p270;
	fma.rn.f32 	%f1955, %f1953, 0f34000000, %f1954;
	add.f32 	%f1956, %f1952, 0fBF800000;
	add.f32 	%f1957, %f1952, 0f3F800000;
	rcp.approx.ftz.f32 	%f1958, %f1957;
	add.f32 	%f1959, %f1956, %f1956;
	mul.f32 	%f1960, %f1959, %f1958;
	mul.f32 	%f1961, %f1960, %f1960;
	neg.f32 	%f1962, %f1960;
	sub.f32 	%f1963, %f1956, %f1960;
	add.f32 	%f1964, %f1963, %f1963;
	fma.rn.f32 	%f1965, %f1962, %f1956, %f1964;
	mul.rn.f32 	%f1966, %f1958, %f1965;
	fma.rn.f32 	%f1967, %f1961, 0f3A2C32E4, 0f3B52E7DB;
	fma.rn.f32 	%f1968, %f1967, %f1961, 0f3C93BB73;
	fma.rn.f32 	%f1969, %f1968, %f1961, 0f3DF6384F;
	mul.rn.f32 	%f1970, %f1969, %f1961;
	fma.rn.f32 	%f1971, %f1960, 0f3FB8AA3B, %f1955;
	mul.f32 	%f1972, %f1970, 0f40400000;
	sub.f32 	%f1973, %f1955, %f1971;
	fma.rn.f32 	%f1974, %f1960, 0f3FB8AA3B, %f1973;
	fma.rn.f32 	%f1975, %f1966, 0f3FB8AA3B, %f1974;
	fma.rn.f32 	%f1976, %f1960, 0f32A55E34, %f1975;
	fma.rn.f32 	%f1977, %f1972, %f1966, %f1976;
	fma.rn.f32 	%f1978, %f1970, %f1960, %f1977;
	add.rn.f32 	%f1979, %f1971, %f1978;
	mov.f32 	%f1980, 0f40000000;
	mul.rn.f32 	%f1981, %f1979, %f1980;
	cvt.rni.f32.f32 	%f1982, %f1981;
	sub.f32 	%f1983, %f1981, %f1982;
	neg.f32 	%f1984, %f1981;
	fma.rn.f32 	%f1985, %f1979, 0f40000000, %f1984;
	neg.f32 	%f1986, %f1971;
	add.rn.f32 	%f1987, %f1979, %f1986;
	neg.f32 	%f1988, %f1987;
	add.rn.f32 	%f1989, %f1978, %f1988;
	fma.rn.f32 	%f1990, %f1989, 0f40000000, %f1985;
	add.f32 	%f1991, %f1983, %f1990;
	setp.gt.f32 	%p271, %f1982, 0f00000000;
	selp.b32 	%r341, 0, -2097152000, %p271;
	setp.neu.f32 	%p272, %f186, 0f00000000;
	setp.neu.f32 	%p273, %f187, 0f7F800000;
	setp.lt.f32 	%p274, %f1981, 0f00000000;
	selp.f32 	%f1992, 0f00000000, 0f7F800000, %p274;
	abs.f32 	%f1993, %f1981;
	setp.gt.f32 	%p275, %f1993, 0f43180000;
	cvt.rzi.s32.f32 	%r342, %f1982;
	shl.b32 	%r343, %r342, 23;
	sub.s32 	%r344, %r343, %r341;
	mov.b32 	%f1994, %r344;
	add.s32 	%r345, %r341, 2130706432;
	mov.b32 	%f1995, %r345;
	fma.rn.f32 	%f1996, %f1991, 0f391FCB8E, 0f3AAF85ED;
	fma.rn.f32 	%f1997, %f1996, %f1991, 0f3C1D9856;
	fma.rn.f32 	%f1998, %f1997, %f1991, 0f3D6357BB;
	fma.rn.f32 	%f1999, %f1998, %f1991, 0f3E75FDEC;
	fma.rn.f32 	%f2000, %f1999, %f1991, 0f3F317218;
	fma.rn.f32 	%f2001, %f2000, %f1991, 0f3F800000;
	mul.f32 	%f2002, %f2001, %f1995;
	mul.f32 	%f2003, %f2002, %f1994;
	selp.f32 	%f3244, %f1992, %f2003, %p275;
	and.pred  	%p276, %p272, %p273;
	@%p276 bra 	$L__BB1_154;
	add.f32 	%f2004, %f186, %f186;
	mov.b32 	%r346, %f2004;
	and.b32  	%r347, %r346, 2147483647;
	mov.b32 	%f3244, %r347;
$L__BB1_154:
	add.f32 	%f2007, %f184, %f3244;
	sqrt.rn.f32 	%f2008, %f2007;
	div.rn.f32 	%f192, %f2008, %f327;
	abs.f32 	%f193, %f162;
	setp.eq.f32 	%p277, %f162, 0f3F800000;
	mov.f32 	%f3245, 0f3F800000;
	@%p277 bra 	$L__BB1_159;
	setp.num.f32 	%p278, %f193, %f193;
	@%p278 bra 	$L__BB1_157;
	mov.f32 	%f2064, 0f40000000;
	add.rn.f32 	%f3245, %f162, %f2064;
	bra.uni 	$L__BB1_159;
$L__BB1_157:
	setp.lt.f32 	%p279, %f193, 0f00800000;
	mul.f32 	%f2009, %f193, 0f4B800000;
	selp.f32 	%f2010, %f2009, %f193, %p279;
	mov.b32 	%r348, %f2010;
	add.s32 	%r349, %r348, -1060439283;
	and.b32  	%r350, %r349, -8388608;
	sub.s32 	%r351, %r348, %r350;
	mov.b32 	%f2011, %r351;
	cvt.rn.f32.s32 	%f2012, %r350;
	selp.f32 	%f2013, 0fC1C00000, 0f00000000, %p279;
	fma.rn.f32 	%f2014, %f2012, 0f34000000, %f2013;
	add.f32 	%f2015, %f2011, 0fBF800000;
	add.f32 	%f2016, %f2011, 0f3F800000;
	rcp.approx.ftz.f32 	%f2017, %f2016;
	add.f32 	%f2018, %f2015, %f2015;
	mul.f32 	%f2019, %f2018, %f2017;
	mul.f32 	%f2020, %f2019, %f2019;
	neg.f32 	%f2021, %f2019;
	sub.f32 	%f2022, %f2015, %f2019;
	add.f32 	%f2023, %f2022, %f2022;
	fma.rn.f32 	%f2024, %f2021, %f2015, %f2023;
	mul.rn.f32 	%f2025, %f2017, %f2024;
	fma.rn.f32 	%f2026, %f2020, 0f3A2C32E4, 0f3B52E7DB;
	fma.rn.f32 	%f2027, %f2026, %f2020, 0f3C93BB73;
	fma.rn.f32 	%f2028, %f2027, %f2020, 0f3DF6384F;
	mul.rn.f32 	%f2029, %f2028, %f2020;
	fma.rn.f32 	%f2030, %f2019, 0f3FB8AA3B, %f2014;
	mul.f32 	%f2031, %f2029, 0f40400000;
	sub.f32 	%f2032, %f2014, %f2030;
	fma.rn.f32 	%f2033, %f2019, 0f3FB8AA3B, %f2032;
	fma.rn.f32 	%f2034, %f2025, 0f3FB8AA3B, %f2033;
	fma.rn.f32 	%f2035, %f2019, 0f32A55E34, %f2034;
	fma.rn.f32 	%f2036, %f2031, %f2025, %f2035;
	fma.rn.f32 	%f2037, %f2029, %f2019, %f2036;
	add.rn.f32 	%f2038, %f2030, %f2037;
	mov.f32 	%f2039, 0f40000000;
	mul.rn.f32 	%f2040, %f2038, %f2039;
	cvt.rni.f32.f32 	%f2041, %f2040;
	sub.f32 	%f2042, %f2040, %f2041;
	neg.f32 	%f2043, %f2040;
	fma.rn.f32 	%f2044, %f2038, 0f40000000, %f2043;
	neg.f32 	%f2045, %f2030;
	add.rn.f32 	%f2046, %f2038, %f2045;
	neg.f32 	%f2047, %f2046;
	add.rn.f32 	%f2048, %f2037, %f2047;
	fma.rn.f32 	%f2049, %f2048, 0f40000000, %f2044;
	add.f32 	%f2050, %f2042, %f2049;
	setp.gt.f32 	%p280, %f2041, 0f00000000;
	selp.b32 	%r352, 0, -2097152000, %p280;
	setp.neu.f32 	%p281, %f162, 0f00000000;
	setp.neu.f32 	%p282, %f193, 0f7F800000;
	setp.lt.f32 	%p283, %f2040, 0f00000000;
	selp.f32 	%f2051, 0f00000000, 0f7F800000, %p283;
	abs.f32 	%f2052, %f2040;
	setp.gt.f32 	%p284, %f2052, 0f43180000;
	cvt.rzi.s32.f32 	%r353, %f2041;
	shl.b32 	%r354, %r353, 23;
	sub.s32 	%r355, %r354, %r352;
	mov.b32 	%f2053, %r355;
	add.s32 	%r356, %r352, 2130706432;
	mov.b32 	%f2054, %r356;
	fma.rn.f32 	%f2055, %f2050, 0f391FCB8E, 0f3AAF85ED;
	fma.rn.f32 	%f2056, %f2055, %f2050, 0f3C1D9856;
	fma.rn.f32 	%f2057, %f2056, %f2050, 0f3D6357BB;
	fma.rn.f32 	%f2058, %f2057, %f2050, 0f3E75FDEC;
	fma.rn.f32 	%f2059, %f2058, %f2050, 0f3F317218;
	fma.rn.f32 	%f2060, %f2059, %f2050, 0f3F800000;
	mul.f32 	%f2061, %f2060, %f2054;
	mul.f32 	%f2062, %f2061, %f2053;
	selp.f32 	%f3245, %f2051, %f2062, %p284;
	and.pred  	%p285, %p281, %p282;
	@%p285 bra 	$L__BB1_159;
	add.f32 	%f2063, %f162, %f162;
	mov.b32 	%r357, %f2063;
	and.b32  	%r358, %r357, 2147483647;
	mov.b32 	%f3245, %r358;
$L__BB1_159:
	abs.f32 	%f198, %f169;
	setp.eq.f32 	%p286, %f169, 0f3F800000;
	mov.f32 	%f3246, 0f3F800000;
	@%p286 bra 	$L__BB1_164;
	setp.num.f32 	%p287, %f198, %f198;
	@%p287 bra 	$L__BB1_162;
	mov.f32 	%f2121, 0f40000000;
	add.rn.f32 	%f3246, %f169, %f2121;
	bra.uni 	$L__BB1_164;
$L__BB1_162:
	setp.lt.f32 	%p288, %f198, 0f00800000;
	mul.f32 	%f2066, %f198, 0f4B800000;
	selp.f32 	%f2067, %f2066, %f198, %p288;
	mov.b32 	%r359, %f2067;
	add.s32 	%r360, %r359, -1060439283;
	and.b32  	%r361, %r360, -8388608;
	sub.s32 	%r362, %r359, %r361;
	mov.b32 	%f2068, %r362;
	cvt.rn.f32.s32 	%f2069, %r361;
	selp.f32 	%f2070, 0fC1C00000, 0f00000000, %p288;
	fma.rn.f32 	%f2071, %f2069, 0f34000000, %f2070;
	add.f32 	%f2072, %f2068, 0fBF800000;
	add.f32 	%f2073, %f2068, 0f3F800000;
	rcp.approx.ftz.f32 	%f2074, %f2073;
	add.f32 	%f2075, %f2072, %f2072;
	mul.f32 	%f2076, %f2075, %f2074;
	mul.f32 	%f2077, %f2076, %f2076;
	neg.f32 	%f2078, %f2076;
	sub.f32 	%f2079, %f2072, %f2076;
	add.f32 	%f2080, %f2079, %f2079;
	fma.rn.f32 	%f2081, %f2078, %f2072, %f2080;
	mul.rn.f32 	%f2082, %f2074, %f2081;
	fma.rn.f32 	%f2083, %f2077, 0f3A2C32E4, 0f3B52E7DB;
	fma.rn.f32 	%f2084, %f2083, %f2077, 0f3C93BB73;
	fma.rn.f32 	%f2085, %f2084, %f2077, 0f3DF6384F;
	mul.rn.f32 	%f2086, %f2085, %f2077;
	fma.rn.f32 	%f2087, %f2076, 0f3FB8AA3B, %f2071;
	mul.f32 	%f2088, %f2086, 0f40400000;
	sub.f32 	%f2089, %f2071, %f2087;
	fma.rn.f32 	%f2090, %f2076, 0f3FB8AA3B, %f2089;
	fma.rn.f32 	%f2091, %f2082, 0f3FB8AA3B, %f2090;
	fma.rn.f32 	%f2092, %f2076, 0f32A55E34, %f2091;
	fma.rn.f32 	%f2093, %f2088, %f2082, %f2092;
	fma.rn.f32 	%f2094, %f2086, %f2076, %f2093;
	add.rn.f32 	%f2095, %f2087, %f2094;
	mov.f32 	%f2096, 0f40000000;
	mul.rn.f32 	%f2097, %f2095, %f2096;
	cvt.rni.f32.f32 	%f2098, %f2097;
	sub.f32 	%f2099, %f2097, %f2098;
	neg.f32 	%f2100, %f2097;
	fma.rn.f32 	%f2101, %f2095, 0f40000000, %f2100;
	neg.f32 	%f2102, %f2087;
	add.rn.f32 	%f2103, %f2095, %f2102;
	neg.f32 	%f2104, %f2103;
	add.rn.f32 	%f2105, %f2094, %f2104;
	fma.rn.f32 	%f2106, %f2105, 0f40000000, %f2101;
	add.f32 	%f2107, %f2099, %f2106;
	setp.gt.f32 	%p289, %f2098, 0f00000000;
	selp.b32 	%r363, 0, -2097152000, %p289;
	setp.neu.f32 	%p290, %f169, 0f00000000;
	setp.neu.f32 	%p291, %f198, 0f7F800000;
	setp.lt.f32 	%p292, %f2097, 0f00000000;
	selp.f32 	%f2108, 0f00000000, 0f7F800000, %p292;
	abs.f32 	%f2109, %f2097;
	setp.gt.f32 	%p293, %f2109, 0f43180000;
	cvt.rzi.s32.f32 	%r364, %f2098;
	shl.b32 	%r365, %r364, 23;
	sub.s32 	%r366, %r365, %r363;
	mov.b32 	%f2110, %r366;
	add.s32 	%r367, %r363, 2130706432;
	mov.b32 	%f2111, %r367;
	fma.rn.f32 	%f2112, %f2107, 0f391FCB8E, 0f3AAF85ED;
	fma.rn.f32 	%f2113, %f2112, %f2107, 0f3C1D9856;
	fma.rn.f32 	%f2114, %f2113, %f2107, 0f3D6357BB;
	fma.rn.f32 	%f2115, %f2114, %f2107, 0f3E75FDEC;
	fma.rn.f32 	%f2116, %f2115, %f2107, 0f3F317218;
	fma.rn.f32 	%f2117, %f2116, %f2107, 0f3F800000;
	mul.f32 	%f2118, %f2117, %f2111;
	mul.f32 	%f2119, %f2118, %f2110;
	selp.f32 	%f3246, %f2108, %f2119, %p293;
	and.pred  	%p294, %p290, %p291;
	@%p294 bra 	$L__BB1_164;
	add.f32 	%f2120, %f169, %f169;
	mov.b32 	%r368, %f2120;
	and.b32  	%r369, %r368, 2147483647;
	mov.b32 	%f3246, %r369;
$L__BB1_164:
	add.f32 	%f203, %f3245, %f3246;
	abs.f32 	%f204, %f177;
	setp.eq.f32 	%p295, %f177, 0f3F800000;
	mov.f32 	%f3247, 0f3F800000;
	@%p295 bra 	$L__BB1_169;
	setp.num.f32 	%p296, %f204, %f204;
	@%p296 bra 	$L__BB1_167;
	mov.f32 	%f2178, 0f40000000;
	add.rn.f32 	%f3247, %f177, %f2178;
	bra.uni 	$L__BB1_169;
$L__BB1_167:
	setp.lt.f32 	%p297, %f204, 0f00800000;
	mul.f32 	%f2123, %f204, 0f4B800000;
	selp.f32 	%f2124, %f2123, %f204, %p297;
	mov.b32 	%r370, %f2124;
	add.s32 	%r371, %r370, -1060439283;
	and.b32  	%r372, %r371, -8388608;
	sub.s32 	%r373, %r370, %r372;
	mov.b32 	%f2125, %r373;
	cvt.rn.f32.s32 	%f2126, %r372;
	selp.f32 	%f2127, 0fC1C00000, 0f00000000, %p297;
	fma.rn.f32 	%f2128, %f2126, 0f34000000, %f2127;
	add.f32 	%f2129, %f2125, 0fBF800000;
	add.f32 	%f2130, %f2125, 0f3F800000;
	rcp.approx.ftz.f32 	%f2131, %f2130;
	add.f32 	%f2132, %f2129, %f2129;
	mul.f32 	%f2133, %f2132, %f2131;
	mul.f32 	%f2134, %f2133, %f2133;
	neg.f32 	%f2135, %f2133;
	sub.f32 	%f2136, %f2129, %f2133;
	add.f32 	%f2137, %f2136, %f2136;
	fma.rn.f32 	%f2138, %f2135, %f2129, %f2137;
	mul.rn.f32 	%f2139, %f2131, %f2138;
	fma.rn.f32 	%f2140, %f2134, 0f3A2C32E4, 0f3B52E7DB;
	fma.rn.f32 	%f2141, %f2140, %f2134, 0f3C93BB73;
	fma.rn.f32 	%f2142, %f2141, %f2134, 0f3DF6384F;
	mul.rn.f32 	%f2143, %f2142, %f2134;
	fma.rn.f32 	%f2144, %f2133, 0f3FB8AA3B, %f2128;
	mul.f32 	%f2145, %f2143, 0f40400000;
	sub.f32 	%f2146, %f2128, %f2144;
	fma.rn.f32 	%f2147, %f2133, 0f3FB8AA3B, %f2146;
	fma.rn.f32 	%f2148, %f2139, 0f3FB8AA3B, %f2147;
	fma.rn.f32 	%f2149, %f2133, 0f32A55E34, %f2148;
	fma.rn.f32 	%f2150, %f2145, %f2139, %f2149;
	fma.rn.f32 	%f2151, %f2143, %f2133, %f2150;
	add.rn.f32 	%f2152, %f2144, %f2151;
	mov.f32 	%f2153, 0f40000000;
	mul.rn.f32 	%f2154, %f2152, %f2153;
	cvt.rni.f32.f32 	%f2155, %f2154;
	sub.f32 	%f2156, %f2154, %f2155;
	neg.f32 	%f2157, %f2154;
	fma.rn.f32 	%f2158, %f2152, 0f40000000, %f2157;
	neg.f32 	%f2159, %f2144;
	add.rn.f32 	%f2160, %f2152, %f2159;
	neg.f32 	%f2161, %f2160;
	add.rn.f32 	%f2162, %f2151, %f2161;
	fma.rn.f32 	%f2163, %f2162, 0f40000000, %f2158;
	add.f32 	%f2164, %f2156, %f2163;
	setp.gt.f32 	%p298, %f2155, 0f00000000;
	selp.b32 	%r374, 0, -2097152000, %p298;
	setp.neu.f32 	%p299, %f177, 0f00000000;
	setp.neu.f32 	%p300, %f204, 0f7F800000;
	setp.lt.f32 	%p301, %f2154, 0f00000000;
	selp.f32 	%f2165, 0f00000000, 0f7F800000, %p301;
	abs.f32 	%f2166, %f2154;
	setp.gt.f32 	%p302, %f2166, 0f43180000;
	cvt.rzi.s32.f32 	%r375, %f2155;
	shl.b32 	%r376, %r375, 23;
	sub.s32 	%r377, %r376, %r374;
	mov.b32 	%f2167, %r377;
	add.s32 	%r378, %r374, 2130706432;
	mov.b32 	%f2168, %r378;
	fma.rn.f32 	%f2169, %f2164, 0f391FCB8E, 0f3AAF85ED;
	fma.rn.f32 	%f2170, %f2169, %f2164, 0f3C1D9856;
	fma.rn.f32 	%f2171, %f2170, %f2164, 0f3D6357BB;
	fma.rn.f32 	%f2172, %f2171, %f2164, 0f3E75FDEC;
	fma.rn.f32 	%f2173, %f2172, %f2164, 0f3F317218;
	fma.rn.f32 	%f2174, %f2173, %f2164, 0f3F800000;
	mul.f32 	%f2175, %f2174, %f2168;
	mul.f32 	%f2176, %f2175, %f2167;
	selp.f32 	%f3247, %f2165, %f2176, %p302;
	and.pred  	%p303, %p299, %p300;
	@%p303 bra 	$L__BB1_169;
	add.f32 	%f2177, %f177, %f177;
	mov.b32 	%r379, %f2177;
	and.b32  	%r380, %r379, 2147483647;
	mov.b32 	%f3247, %r380;
$L__BB1_169:
	add.f32 	%f209, %f203, %f3247;
	abs.f32 	%f210, %f185;
	setp.eq.f32 	%p304, %f185, 0f3F800000;
	mov.f32 	%f3248, 0f3F800000;
	@%p304 bra 	$L__BB1_174;
	setp.num.f32 	%p305, %f210, %f210;
	@%p305 bra 	$L__BB1_172;
	mov.f32 	%f2235, 0f40000000;
	add.rn.f32 	%f3248, %f185, %f2235;
	bra.uni 	$L__BB1_174;
$L__BB1_172:
	setp.lt.f32 	%p306, %f210, 0f00800000;
	mul.f32 	%f2180, %f210, 0f4B800000;
	selp.f32 	%f2181, %f2180, %f210, %p306;
	mov.b32 	%r381, %f2181;
	add.s32 	%r382, %r381, -1060439283;
	and.b32  	%r383, %r382, -8388608;
	sub.s32 	%r384, %r381, %r383;
	mov.b32 	%f2182, %r384;
	cvt.rn.f32.s32 	%f2183, %r383;
	selp.f32 	%f2184, 0fC1C00000, 0f00000000, %p306;
	fma.rn.f32 	%f2185, %f2183, 0f34000000, %f2184;
	add.f32 	%f2186, %f2182, 0fBF800000;
	add.f32 	%f2187, %f2182, 0f3F800000;
	rcp.approx.ftz.f32 	%f2188, %f2187;
	add.f32 	%f2189, %f2186, %f2186;
	mul.f32 	%f2190, %f2189, %f2188;
	mul.f32 	%f2191, %f2190, %f2190;
	neg.f32 	%f2192, %f2190;
	sub.f32 	%f2193, %f2186, %f2190;
	add.f32 	%f2194, %f2193, %f2193;
	fma.rn.f32 	%f2195, %f2192, %f2186, %f2194;
	mul.rn.f32 	%f2196, %f2188, %f2195;
	fma.rn.f32 	%f2197, %f2191, 0f3A2C32E4, 0f3B52E7DB;
	fma.rn.f32 	%f2198, %f2197, %f2191, 0f3C93BB73;
	fma.rn.f32 	%f2199, %f2198, %f2191, 0f3DF6384F;
	mul.rn.f32 	%f2200, %f2199, %f2191;
	fma.rn.f32 	%f2201, %f2190, 0f3FB8AA3B, %f2185;
	mul.f32 	%f2202, %f2200, 0f40400000;
	sub.f32 	%f2203, %f2185, %f2201;
	fma.rn.f32 	%f2204, %f2190, 0f3FB8AA3B, %f2203;
	fma.rn.f32 	%f2205, %f2196, 0f3FB8AA3B, %f2204;
	fma.rn.f32 	%f2206, %f2190, 0f32A55E34, %f2205;
	fma.rn.f32 	%f2207, %f2202, %f2196, %f2206;
	fma.rn.f32 	%f2208, %f2200, %f2190, %f2207;
	add.rn.f32 	%f2209, %f2201, %f2208;
	mov.f32 	%f2210, 0f40000000;
	mul.rn.f32 	%f2211, %f2209, %f2210;
	cvt.rni.f32.f32 	%f2212, %f2211;
	sub.f32 	%f2213, %f2211, %f2212;
	neg.f32 	%f2214, %f2211;
	fma.rn.f32 	%f2215, %f2209, 0f40000000, %f2214;
	neg.f32 	%f2216, %f2201;
	add.rn.f32 	%f2217, %f2209, %f2216;
	neg.f32 	%f2218, %f2217;
	add.rn.f32 	%f2219, %f2208, %f2218;
	fma.rn.f32 	%f2220, %f2219, 0f40000000, %f2215;
	add.f32 	%f2221, %f2213, %f2220;
	setp.gt.f32 	%p307, %f2212, 0f00000000;
	selp.b32 	%r385, 0, -2097152000, %p307;
	setp.neu.f32 	%p308, %f185, 0f00000000;
	setp.neu.f32 	%p309, %f210, 0f7F800000;
	setp.lt.f32 	%p310, %f2211, 0f00000000;
	selp.f32 	%f2222, 0f00000000, 0f7F800000, %p310;
	abs.f32 	%f2223, %f2211;
	setp.gt.f32 	%p311, %f2223, 0f43180000;
	cvt.rzi.s32.f32 	%r386, %f2212;
	shl.b32 	%r387, %r386, 23;
	sub.s32 	%r388, %r387, %r385;
	mov.b32 	%f2224, %r388;
	add.s32 	%r389, %r385, 2130706432;
	mov.b32 	%f2225, %r389;
	fma.rn.f32 	%f2226, %f2221, 0f391FCB8E, 0f3AAF85ED;
	fma.rn.f32 	%f2227, %f2226, %f2221, 0f3C1D9856;
	fma.rn.f32 	%f2228, %f2227, %f2221, 0f3D6357BB;
	fma.rn.f32 	%f2229, %f2228, %f2221, 0f3E75FDEC;
	fma.rn.f32 	%f2230, %f2229, %f2221, 0f3F317218;
	fma.rn.f32 	%f2231, %f2230, %f2221, 0f3F800000;
	mul.f32 	%f2232, %f2231, %f2225;
	mul.f32 	%f2233, %f2232, %f2224;
	selp.f32 	%f3248, %f2222, %f2233, %p311;
	and.pred  	%p312, %p308, %p309;
	@%p312 bra 	$L__BB1_174;
	add.f32 	%f2234, %f185, %f185;
	mov.b32 	%r390, %f2234;
	and.b32  	%r391, %r390, 2147483647;
	mov.b32 	%f3248, %r391;
$L__BB1_174:
	ld.param.f32 	%f3214, [_Z10evol_cellsPKfS0_S0_S0_S0_PKhPfPhS4_S0_S0_fffiiif_param_13];
	mov.f32 	%f2236, 0f3F800000;
	sub.f32 	%f2237, %f2236, %f192;
	add.f32 	%f2238, %f209, %f3248;
	sqrt.rn.f32 	%f2239, %f2238;
	cvt.u32.u16 	%r392, %rs4;
	and.b32  	%r393, %r392, 255;
	mul.wide.u32 	%rd90, %r393, 4;
	add.s64 	%rd91, %rd3, %rd90;
	ld.global.f32 	%f2240, [%rd91];
	sub.f32 	%f2241, %f2239, %f2240;
	abs.f32 	%f2242, %f2241;
	cvt.f64.f32 	%fd16, %f2242;
	cvt.f64.f32 	%fd17, %f324;
	add.f64 	%fd18, %fd17, 0d3FF0000000000000;
	add.s64 	%rd92, %rd2, %rd90;
	ld.global.f32 	%f2243, [%rd92];
	cvt.f64.f32 	%fd19, %f2243;
	mul.f64 	%fd20, %fd18, %fd19;
	setp.lt.f64 	%p313, %fd20, %fd16;
	mul.f32 	%f2244, %f325, %f2237;
	selp.f32 	%f2245, %f2244, %f2237, %p313;
	mul.f32 	%f2246, %f324, %f2243;
	setp.gt.f32 	%p314, %f2242, %f2246;
	setp.gt.f64 	%p315, %fd20, %fd16;
	mul.f32 	%f2247, %f3214, %f2245;
	selp.f32 	%f2248, %f2247, %f2245, %p315;
	selp.f32 	%f2249, %f2248, %f2245, %p314;
	mul.wide.s32 	%rd93, %r7, 4;
	add.s64 	%rd94, %rd1, %rd93;
	ld.global.f32 	%f2250, [%rd94];
	mul.f32 	%f215, %f2249, %f2250;
	ld.global.f32 	%f2251, [%rd14];
	setp.leu.f32 	%p316, %f215, %f2251;
	@%p316 bra 	$L__BB1_177;
	ld.global.f32 	%f2252, [%rd15];
	setp.leu.f32 	%p317, %f215, %f2252;
	@%p317 bra 	$L__BB1_177;
	st.global.f32 	[%rd15], %f215;
	ld.global.u8 	%rs14, [%rd20];
	st.global.u8 	[%rd16], %rs14;
	mov.b16 	%rs15, 1;
	st.global.u8 	[%rd9], %rs15;
$L__BB1_177:
	setp.eq.s32 	%p318, %r3, 0;
	@%p318 bra 	$L__BB1_221;
	cvt.s64.s32 	%rd95, %r8;
	add.s64 	%rd21, %rd8, %rd95;
	ld.global.u8 	%rs5, [%rd21];
	ld.global.f32 	%f216, [%rd10];
	mul.wide.s32 	%rd96, %r8, 4;
	add.s64 	%rd97, %rd7, %rd96;
	ld.global.f32 	%f2254, [%rd97];
	sub.f32 	%f217, %f216, %f2254;
	abs.f32 	%f218, %f217;
	setp.eq.f32 	%p319, %f217, 0f3F800000;
	mov.f32 	%f3249, 0f3F800000;
	@%p319 bra 	$L__BB1_183;
	setp.num.f32 	%p320, %f218, %f218;
	@%p320 bra 	$L__BB1_181;
	mov.f32 	%f2310, 0f40000000;
	add.rn.f32 	%f3249, %f217, %f2310;
	bra.uni 	$L__BB1_183;
$L__BB1_181:
	setp.lt.f32 	%p321, %f218, 0f00800000;
	mul.f32 	%f2255, %f218, 0f4B800000;
	selp.f32 	%f2256, %f2255, %f218, %p321;
	mov.b32 	%r394, %f2256;
	add.s32 	%r395, %r394, -1060439283;
	and.b32  	%r396, %r395, -8388608;
	sub.s32 	%r397, %r394, %r396;
	mov.b32 	%f2257, %r397;
	cvt.rn.f32.s32 	%f2258, %r396;
	selp.f32 	%f2259, 0fC1C00000, 0f00000000, %p321;
	fma.rn.f32 	%f2260, %f2258, 0f34000000, %f2259;
	add.f32 	%f2261, %f2257, 0fBF800000;
	add.f32 	%f2262, %f2257, 0f3F800000;
	rcp.approx.ftz.f32 	%f2263, %f2262;
	add.f32 	%f2264, %f2261, %f2261;
	mul.f32 	%f2265, %f2264, %f2263;
	mul.f32 	%f2266, %f2265, %f2265;
	neg.f32 	%f2267, %f2265;
	sub.f32 	%f2268, %f2261, %f2265;
	add.f32 	%f2269, %f2268, %f2268;
	fma.rn.f32 	%f2270, %f2267, %f2261, %f2269;
	mul.rn.f32 	%f2271, %f2263, %f2270;
	fma.rn.f32 	%f2272, %f2266, 0f3A2C32E4, 0f3B52E7DB;
	fma.rn.f32 	%f2273, %f2272, %f2266, 0f3C93BB73;
	fma.rn.f32 	%f2274, %f2273, %f2266, 0f3DF6384F;
	mul.rn.f32 	%f2275, %f2274, %f2266;
	fma.rn.f32 	%f2276, %f2265, 0f3FB8AA3B, %f2260;
	mul.f32 	%f2277, %f2275, 0f40400000;
	sub.f32 	%f2278, %f2260, %f2276;
	fma.rn.f32 	%f2279, %f2265, 0f3FB8AA3B, %f2278;
	fma.rn.f32 	%f2280, %f2271, 0f3FB8AA3B, %f2279;
	fma.rn.f32 	%f2281, %f2265, 0f32A55E34, %f2280;
	fma.rn.f32 	%f2282, %f2277, %f2271, %f2281;
	fma.rn.f32 	%f2283, %f2275, %f2265, %f2282;
	add.rn.f32 	%f2284, %f2276, %f2283;
	mov.f32 	%f2285, 0f40000000;
	mul.rn.f32 	%f2286, %f2284, %f2285;
	cvt.rni.f32.f32 	%f2287, %f2286;
	sub.f32 	%f2288, %f2286, %f2287;
	neg.f32 	%f2289, %f2286;
	fma.rn.f32 	%f2290, %f2284, 0f40000000, %f2289;
	neg.f32 	%f2291, %f2276;
	add.rn.f32 	%f2292, %f2284, %f2291;
	neg.f32 	%f2293, %f2292;
	add.rn.f32 	%f2294, %f2283, %f2293;
	fma.rn.f32 	%f2295, %f2294, 0f40000000, %f2290;
	add.f32 	%f2296, %f2288, %f2295;
	setp.gt.f32 	%p322, %f2287, 0f00000000;
	selp.b32 	%r398, 0, -2097152000, %p322;
	setp.neu.f32 	%p323, %f217, 0f00000000;
	setp.neu.f32 	%p324, %f218, 0f7F800000;
	setp.lt.f32 	%p325, %f2286, 0f00000000;
	selp.f32 	%f2297, 0f00000000, 0f7F800000, %p325;
	abs.f32 	%f2298, %f2286;
	setp.gt.f32 	%p326, %f2298, 0f43180000;
	cvt.rzi.s32.f32 	%r399, %f2287;
	shl.b32 	%r400, %r399, 23;
	sub.s32 	%r401, %r400, %r398;
	mov.b32 	%f2299, %r401;
	add.s32 	%r402, %r398, 2130706432;
	mov.b32 	%f2300, %r402;
	fma.rn.f32 	%f2301, %f2296, 0f391FCB8E, 0f3AAF85ED;
	fma.rn.f32 	%f2302, %f2301, %f2296, 0f3C1D9856;
	fma.rn.f32 	%f2303, %f2302, %f2296, 0f3D6357BB;
	fma.rn.f32 	%f2304, %f2303, %f2296, 0f3E75FDEC;
	fma.rn.f32 	%f2305, %f2304, %f2296, 0f3F317218;
	fma.rn.f32 	%f2306, %f2305, %f2296, 0f3F800000;
	mul.f32 	%f2307, %f2306, %f2300;
	mul.f32 	%f2308, %f2307, %f2299;
	selp.f32 	%f3249, %f2297, %f2308, %p326;
	and.pred  	%p327, %p323, %p324;
	@%p327 bra 	$L__BB1_183;
	add.f32 	%f2309, %f217, %f217;
	mov.b32 	%r403, %f2309;
	and.b32  	%r404, %r403, 2147483647;
	mov.b32 	%f3249, %r404;
$L__BB1_183:
	ld.global.f32 	%f223, [%rd11];
	mul.wide.s32 	%rd98, %r8, 4;
	add.s64 	%rd99, %rd6, %rd98;
	ld.global.f32 	%f2312, [%rd99];
	sub.f32 	%f224, %f223, %f2312;
	abs.f32 	%f225, %f224;
	setp.eq.f32 	%p328, %f224, 0f3F800000;
	mov.f32 	%f3250, 0f3F800000;
	@%p328 bra 	$L__BB1_188;
	setp.num.f32 	%p329, %f225, %f225;
	@%p329 bra 	$L__BB1_186;
	mov.f32 	%f2368, 0f40000000;
	add.rn.f32 	%f3250, %f224, %f2368;
	bra.uni 	$L__BB1_188;
$L__BB1_186:
	setp.lt.f32 	%p330, %f225, 0f00800000;
	mul.f32 	%f2313, %f225, 0f4B800000;
	selp.f32 	%f2314, %f2313, %f225, %p330;
	mov.b32 	%r405, %f2314;
	add.s32 	%r406, %r405, -1060439283;
	and.b32  	%r407, %r406, -8388608;
	sub.s32 	%r408, %r405, %r407;
	mov.b32 	%f2315, %r408;
	cvt.rn.f32.s32 	%f2316, %r407;
	selp.f32 	%f2317, 0fC1C00000, 0f00000000, %p330;
	fma.rn.f32 	%f2318, %f2316, 0f34000000, %f2317;
	add.f32 	%f2319, %f2315, 0fBF800000;
	add.f32 	%f2320, %f2315, 0f3F800000;
	rcp.approx.ftz.f32 	%f2321, %f2320;
	add.f32 	%f2322, %f2319, %f2319;
	mul.f32 	%f2323, %f2322, %f2321;
	mul.f32 	%f2324, %f2323, %f2323;
	neg.f32 	%f2325, %f2323;
	sub.f32 	%f2326, %f2319, %f2323;
	add.f32 	%f2327, %f2326, %f2326;
	fma.rn.f32 	%f2328, %f2325, %f2319, %f2327;
	mul.rn.f32 	%f2329, %f2321, %f2328;
	fma.rn.f32 	%f2330, %f2324, 0f3A2C32E4, 0f3B52E7DB;
	fma.rn.f32 	%f2331, %f2330, %f2324, 0f3C93BB73;
	fma.rn.f32 	%f2332, %f2331, %f2324, 0f3DF6384F;
	mul.rn.f32 	%f2333, %f2332, %f2324;
	fma.rn.f32 	%f2334, %f2323, 0f3FB8AA3B, %f2318;
	mul.f32 	%f2335, %f2333, 0f40400000;
	sub.f32 	%f2336, %f2318, %f2334;
	fma.rn.f32 	%f2337, %f2323, 0f3FB8AA3B, %f2336;
	fma.rn.f32 	%f2338, %f2329, 0f3FB8AA3B, %f2337;
	fma.rn.f32 	%f2339, %f2323, 0f32A55E34, %f2338;
	fma.rn.f32 	%f2340, %f2335, %f2329, %f2339;
	fma.rn.f32 	%f2341, %f2333, %f2323, %f2340;
	add.rn.f32 	%f2342, %f2334, %f2341;
	mov.f32 	%f2343, 0f40000000;
	mul.rn.f32 	%f2344, %f2342, %f2343;
	cvt.rni.f32.f32 	%f2345, %f2344;
	sub.f32 	%f2346, %f2344, %f2345;
	neg.f32 	%f2347, %f2344;
	fma.rn.f32 	%f2348, %f2342, 0f40000000, %f2347;
	neg.f32 	%f2349, %f2334;
	add.rn.f32 	%f2350, %f2342, %f2349;
	neg.f32 	%f2351, %f2350;
	add.rn.f32 	%f2352, %f2341, %f2351;
	fma.rn.f32 	%f2353, %f2352, 0f40000000, %f2348;
	add.f32 	%f2354, %f2346, %f2353;
	setp.gt.f32 	%p331, %f2345, 0f00000000;
	selp.b32 	%r409, 0, -2097152000, %p331;
	setp.neu.f32 	%p332, %f224, 0f00000000;
	setp.neu.f32 	%p333, %f225, 0f7F800000;
	setp.lt.f32 	%p334, %f2344, 0f00000000;
	selp.f32 	%f2355, 0f00000000, 0f7F800000, %p334;
	abs.f32 	%f2356, %f2344;
	setp.gt.f32 	%p335, %f2356, 0f43180000;
	cvt.rzi.s32.f32 	%r410, %f2345;
	shl.b32 	%r411, %r410, 23;
	sub.s32 	%r412, %r411, %r409;
	mov.b32 	%f2357, %r412;
	add.s32 	%r413, %r409, 2130706432;
	mov.b32 	%f2358, %r413;
	fma.rn.f32 	%f2359, %f2354, 0f391FCB8E, 0f3AAF85ED;
	fma.rn.f32 	%f2360, %f2359, %f2354, 0f3C1D9856;
	fma.rn.f32 	%f2361, %f2360, %f2354, 0f3D6357BB;
	fma.rn.f32 	%f2362, %f2361, %f2354, 0f3E75FDEC;
	fma.rn.f32 	%f2363, %f2362, %f2354, 0f3F317218;
	fma.rn.f32 	%f2364, %f2363, %f2354, 0f3F800000;
	mul.f32 	%f2365, %f2364, %f2358;
	mul.f32 	%f2366, %f2365, %f2357;
	selp.f32 	%f3250, %f2355, %f2366, %p335;
	and.pred  	%p336, %p332, %p333;
	@%p336 bra 	$L__BB1_188;
	add.f32 	%f2367, %f224, %f224;
	mov.b32 	%r414, %f2367;
	and.b32  	%r415, %r414, 2147483647;
	mov.b32 	%f3250, %r415;
$L__BB1_188:
	add.f32 	%f230, %f3249, %f3250;
	ld.global.f32 	%f231, [%rd12];
	mul.wide.s32 	%rd100, %r8, 4;
	add.s64 	%rd101, %rd5, %rd100;
	ld.global.f32 	%f2370, [%rd101];
	sub.f32 	%f232, %f231, %f2370;
	abs.f32 	%f233, %f232;
	setp.eq.f32 	%p337, %f232, 0f3F800000;
	mov.f32 	%f3251, 0f3F800000;
	@%p337 bra 	$L__BB1_193;
	setp.num.f32 	%p338, %f233, %f233;
	@%p338 bra 	$L__BB1_191;
	mov.f32 	%f2426, 0f40000000;
	add.rn.f32 	%f3251, %f232, %f2426;
	bra.uni 	$L__BB1_193;
$L__BB1_191:
	setp.lt.f32 	%p339, %f233, 0f00800000;
	mul.f32 	%f2371, %f233, 0f4B800000;
	selp.f32 	%f2372, %f2371, %f233, %p339;
	mov.b32 	%r416, %f2372;
	add.s32 	%r417, %r416, -1060439283;
	and.b32  	%r418, %r417, -8388608;
	sub.s32 	%r419, %r416, %r418;
	mov.b32 	%f2373, %r419;
	cvt.rn.f32.s32 	%f2374, %r418;
	selp.f32 	%f2375, 0fC1C00000, 0f00000000, %p339;
	fma.rn.f32 	%f2376, %f2374, 0f34000000, %f2375;
	add.f32 	%f2377, %f2373, 0fBF800000;
	add.f32 	%f2378, %f2373, 0f3F800000;
	rcp.approx.ftz.f32 	%f2379, %f2378;
	add.f32 	%f2380, %f2377, %f2377;
	mul.f32 	%f2381, %f2380, %f2379;
	mul.f32 	%f2382, %f2381, %f2381;
	neg.f32 	%f2383, %f2381;
	sub.f32 	%f2384, %f2377, %f2381;
	add.f32 	%f2385, %f2384, %f2384;
	fma.rn.f32 	%f2386, %f2383, %f2377, %f2385;
	mul.rn.f32 	%f2387, %f2379, %f2386;
	fma.rn.f32 	%f2388, %f2382, 0f3A2C32E4, 0f3B52E7DB;
	fma.rn.f32 	%f2389, %f2388, %f2382, 0f3C93BB73;
	fma.rn.f32 	%f2390, %f2389, %f2382, 0f3DF6384F;
	mul.rn.f32 	%f2391, %f2390, %f2382;
	fma.rn.f32 	%f2392, %f2381, 0f3FB8AA3B, %f2376;
	mul.f32 	%f2393, %f2391, 0f40400000;
	sub.f32 	%f2394, %f2376, %f2392;
	fma.rn.f32 	%f2395, %f2381, 0f3FB8AA3B, %f2394;
	fma.rn.f32 	%f2396, %f2387, 0f3FB8AA3B, %f2395;
	fma.rn.f32 	%f2397, %f2381, 0f32A55E34, %f2396;
	fma.rn.f32 	%f2398, %f2393, %f2387, %f2397;
	fma.rn.f32 	%f2399, %f2391, %f2381, %f2398;
	add.rn.f32 	%f2400, %f2392, %f2399;
	mov.f32 	%f2401, 0f40000000;
	mul.rn.f32 	%f2402, %f2400, %f2401;
	cvt.rni.f32.f32 	%f2403, %f2402;
	sub.f32 	%f2404, %f2402, %f2403;
	neg.f32 	%f2405, %f2402;
	fma.rn.f32 	%f2406, %f2400, 0f40000000, %f2405;
	neg.f32 	%f2407, %f2392;
	add.rn.f32 	%f2408, %f2400, %f2407;
	neg.f32 	%f2409, %f2408;
	add.rn.f32 	%f2410, %f2399, %f2409;
	fma.rn.f32 	%f2411, %f2410, 0f40000000, %f2406;
	add.f32 	%f2412, %f2404, %f2411;
	setp.gt.f32 	%p340, %f2403, 0f00000000;
	selp.b32 	%r420, 0, -2097152000, %p340;
	setp.neu.f32 	%p341, %f232, 0f00000000;
	setp.neu.f32 	%p342, %f233, 0f7F800000;
	setp.lt.f32 	%p343, %f2402, 0f00000000;
	selp.f32 	%f2413, 0f00000000, 0f7F800000, %p343;
	abs.f32 	%f2414, %f2402;
	setp.gt.f32 	%p344, %f2414, 0f43180000;
	cvt.rzi.s32.f32 	%r421, %f2403;
	shl.b32 	%r422, %r421, 23;
	sub.s32 	%r423, %r422, %r420;
	mov.b32 	%f2415, %r423;
	add.s32 	%r424, %r420, 2130706432;
	mov.b32 	%f2416, %r424;
	fma.rn.f32 	%f2417, %f2412, 0f391FCB8E, 0f3AAF85ED;
	fma.rn.f32 	%f2418, %f2417, %f2412, 0f3C1D9856;
	fma.rn.f32 	%f2419, %f2418, %f2412, 0f3D6357BB;
	fma.rn.f32 	%f2420, %f2419, %f2412, 0f3E75FDEC;
	fma.rn.f32 	%f2421, %f2420, %f2412, 0f3F317218;
	fma.rn.f32 	%f2422, %f2421, %f2412, 0f3F800000;
	mul.f32 	%f2423, %f2422, %f2416;
	mul.f32 	%f2424, %f2423, %f2415;
	selp.f32 	%f3251, %f2413, %f2424, %p344;
	and.pred  	%p345, %p341, %p342;
	@%p345 bra 	$L__BB1_193;
	add.f32 	%f2425, %f232, %f232;
	mov.b32 	%r425, %f2425;
	and.b32  	%r426, %r425, 2147483647;
	mov.b32 	%f3251, %r426;
$L__BB1_193:
	add.f32 	%f238, %f230, %f3251;
	ld.global.f32 	%f239, [%rd13];
	mul.wide.s32 	%rd102, %r8, 4;
	add.s64 	%rd103, %rd4, %rd102;
	ld.global.f32 	%f2428, [%rd103];
	sub.f32 	%f240, %f239, %f2428;
	abs.f32 	%f241, %f240;
	setp.eq.f32 	%p346, %f240, 0f3F800000;
	mov.f32 	%f3252, 0f3F800000;
	@%p346 bra 	$L__BB1_198;
	setp.num.f32 	%p347, %f241, %f241;
	@%p347 bra 	$L__BB1_196;
	mov.f32 	%f2484, 0f40000000;
	add.rn.f32 	%f3252, %f240, %f2484;
	bra.uni 	$L__BB1_198;
$L__BB1_196:
	setp.lt.f32 	%p348, %f241, 0f00800000;
	mul.f32 	%f2429, %f241, 0f4B800000;
	selp.f32 	%f2430, %f2429, %f241, %p348;
	mov.b32 	%r427, %f2430;
	add.s32 	%r428, %r427, -1060439283;
	and.b32  	%r429, %r428, -8388608;
	sub.s32 	%r430, %r427, %r429;
	mov.b32 	%f2431, %r430;
	cvt.rn.f32.s32 	%f2432, %r429;
	selp.f32 	%f2433, 0fC1C00000, 0f00000000, %p348;
	fma.rn.f32 	%f2434, %f2432, 0f34000000, %f2433;
	add.f32 	%f2435, %f2431, 0fBF800000;
	add.f32 	%f2436, %f2431, 0f3F800000;
	rcp.approx.ftz.f32 	%f2437, %f2436;
	add.f32 	%f2438, %f2435, %f2435;
	mul.f32 	%f2439, %f2438, %f2437;
	mul.f32 	%f2440, %f2439, %f2439;
	neg.f32 	%f2441, %f2439;
	sub.f32 	%f2442, %f2435, %f2439;
	add.f32 	%f2443, %f2442, %f2442;
	fma.rn.f32 	%f2444, %f2441, %f2435, %f2443;
	mul.rn.f32 	%f2445, %f2437, %f2444;
	fma.rn.f32 	%f2446, %f2440, 0f3A2C32E4, 0f3B52E7DB;
	fma.rn.f32 	%f2447, %f2446, %f2440, 0f3C93BB73;
	fma.rn.f32 	%f2448, %f2447, %f2440, 0f3DF6384F;
	mul.rn.f32 	%f2449, %f2448, %f2440;
	fma.rn.f32 	%f2450, %f2439, 0f3FB8AA3B, %f2434;
	mul.f32 	%f2451, %f2449, 0f40400000;
	sub.f32 	%f2452, %f2434, %f2450;
	fma.rn.f32 	%f2453, %f2439, 0f3FB8AA3B, %f2452;
	fma.rn.f32 	%f2454, %f2445, 0f3FB8AA3B, %f2453;
	fma.rn.f32 	%f2455, %f2439, 0f32A55E34, %f2454;
	fma.rn.f32 	%f2456, %f2451, %f2445, %f2455;
	fma.rn.f32 	%f2457, %f2449, %f2439, %f2456;
	add.rn.f32 	%f2458, %f2450, %f2457;
	mov.f32 	%f2459, 0f40000000;
	mul.rn.f32 	%f2460, %f2458, %f2459;
	cvt.rni.f32.f32 	%f2461, %f2460;
	sub.f32 	%f2462, %f2460, %f2461;
	neg.f32 	%f2463, %f2460;
	fma.rn.f32 	%f2464, %f2458, 0f40000000, %f2463;
	neg.f32 	%f2465, %f2450;
	add.rn.f32 	%f2466, %f2458, %f2465;
	neg.f32 	%f2467, %f2466;
	add.rn.f32 	%f2468, %f2457, %f2467;
	fma.rn.f32 	%f2469, %f2468, 0f40000000, %f2464;
	add.f32 	%f2470, %f2462, %f2469;
	setp.gt.f32 	%p349, %f2461, 0f00000000;
	selp.b32 	%r431, 0, -2097152000, %p349;
	setp.neu.f32 	%p350, %f240, 0f00000000;
	setp.neu.f32 	%p351, %f241, 0f7F800000;
	setp.lt.f32 	%p352, %f2460, 0f00000000;
	selp.f32 	%f2471, 0f00000000, 0f7F800000, %p352;
	abs.f32 	%f2472, %f2460;
	setp.gt.f32 	%p353, %f2472, 0f43180000;
	cvt.rzi.s32.f32 	%r432, %f2461;
	shl.b32 	%r433, %r432, 23;
	sub.s32 	%r434, %r433, %r431;
	mov.b32 	%f2473, %r434;
	add.s32 	%r435, %r431, 2130706432;
	mov.b32 	%f2474, %r435;
	fma.rn.f32 	%f2475, %f2470, 0f391FCB8E, 0f3AAF85ED;
	fma.rn.f32 	%f2476, %f2475, %f2470, 0f3C1D9856;
	fma.rn.f32 	%f2477, %f2476, %f2470, 0f3D6357BB;
	fma.rn.f32 	%f2478, %f2477, %f2470, 0f3E75FDEC;
	fma.rn.f32 	%f2479, %f2478, %f2470, 0f3F317218;
	fma.rn.f32 	%f2480, %f2479, %f2470, 0f3F800000;
	mul.f32 	%f2481, %f2480, %f2474;
	mul.f32 	%f2482, %f2481, %f2473;
	selp.f32 	%f3252, %f2471, %f2482, %p353;
	and.pred  	%p354, %p350, %p351;
	@%p354 bra 	$L__BB1_198;
	add.f32 	%f2483, %f240, %f240;
	mov.b32 	%r436, %f2483;
	and.b32  	%r437, %r436, 2147483647;
	mov.b32 	%f3252, %r437;
$L__BB1_198:
	add.f32 	%f2486, %f238, %f3252;
	sqrt.rn.f32 	%f2487, %f2486;
	div.rn.f32 	%f246, %f2487, %f327;
	abs.f32 	%f247, %f216;
	setp.eq.f32 	%p355, %f216, 0f3F800000;
	mov.f32 	%f3253, 0f3F800000;
	@%p355 bra 	$L__BB1_203;
	setp.num.f32 	%p356, %f247, %f247;
	@%p356 bra 	$L__BB1_201;
	mov.f32 	%f2543, 0f40000000;
	add.rn.f32 	%f3253, %f216, %f2543;
	bra.uni 	$L__BB1_203;
$L__BB1_201:
	setp.lt.f32 	%p357, %f247, 0f00800000;
	mul.f32 	%f2488, %f247, 0f4B800000;
	selp.f32 	%f2489, %f2488, %f247, %p357;
	mov.b32 	%r438, %f2489;
	add.s32 	%r439, %r438, -1060439283;
	and.b32  	%r440, %r439, -8388608;
	sub.s32 	%r441, %r438, %r440;
	mov.b32 	%f2490, %r441;
	cvt.rn.f32.s32 	%f2491, %r440;
	selp.f32 	%f2492, 0fC1C00000, 0f00000000, %p357;
	fma.rn.f32 	%f2493, %f2491, 0f34000000, %f2492;
	add.f32 	%f2494, %f2490, 0fBF800000;
	add.f32 	%f2495, %f2490, 0f3F800000;
	rcp.approx.ftz.f32 	%f2496, %f2495;
	add.f32 	%f2497, %f2494, %f2494;
	mul.f32 	%f2498, %f2497, %f2496;
	mul.f32 	%f2499, %f2498, %f2498;
	neg.f32 	%f2500, %f2498;
	sub.f32 	%f2501, %f2494, %f2498;
	add.f32 	%f2502, %f2501, %f2501;
	fma.rn.f32 	%f2503, %f2500, %f2494, %f2502;
	mul.rn.f32 	%f2504, %f2496, %f2503;
	fma.rn.f32 	%f2505, %f2499, 0f3A2C32E4, 0f3B52E7DB;
	fma.rn.f32 	%f2506, %f2505, %f2499, 0f3C93BB73;
	fma.rn.f32 	%f2507, %f2506, %f2499, 0f3DF6384F;
	mul.rn.f32 	%f2508, %f2507, %f2499;
	fma.rn.f32 	%f2509, %f2498, 0f3FB8AA3B, %f2493;
	mul.f32 	%f2510, %f2508, 0f40400000;
	sub.f32 	%f2511, %f2493, %f2509;
	fma.rn.f32 	%f2512, %f2498, 0f3FB8AA3B, %f2511;
	fma.rn.f32 	%f2513, %f2504, 0f3FB8AA3B, %f2512;
	fma.rn.f32 	%f2514, %f2498, 0f32A55E34, %f2513;
	fma.rn.f32 	%f2515, %f2510, %f2504, %f2514;
	fma.rn.f32 	%f2516, %f2508, %f2498, %f2515;
	add.rn.f32 	%f2517, %f2509, %f2516;
	mov.f32 	%f2518, 0f40000000;
	mul.rn.f32 	%f2519, %f2517, %f2518;
	cvt.rni.f32.f32 	%f2520, %f2519;
	sub.f32 	%f2521, %f2519, %f2520;
	neg.f32 	%f2522, %f2519;
	fma.rn.f32 	%f2523, %f2517, 0f40000000, %f2522;
	neg.f32 	%f2524, %f2509;
	add.rn.f32 	%f2525, %f2517, %f2524;
	neg.f32 	%f2526, %f2525;
	add.rn.f32 	%f2527, %f2516, %f2526;
	fma.rn.f32 	%f2528, %f2527, 0f40000000, %f2523;
	add.f32 	%f2529, %f2521, %f2528;
	setp.gt.f32 	%p358, %f2520, 0f00000000;
	selp.b32 	%r442, 0, -2097152000, %p358;
	setp.neu.f32 	%p359, %f216, 0f00000000;
	setp.neu.f32 	%p360, %f247, 0f7F800000;
	setp.lt.f32 	%p361, %f2519, 0f00000000;
	selp.f32 	%f2530, 0f00000000, 0f7F800000, %p361;
	abs.f32 	%f2531, %f2519;
	setp.gt.f32 	%p362, %f2531, 0f43180000;
	cvt.rzi.s32.f32 	%r443, %f2520;
	shl.b32 	%r444, %r443, 23;
	sub.s32 	%r445, %r444, %r442;
	mov.b32 	%f2532, %r445;
	add.s32 	%r446, %r442, 2130706432;
	mov.b32 	%f2533, %r446;
	fma.rn.f32 	%f2534, %f2529, 0f391FCB8E, 0f3AAF85ED;
	fma.rn.f32 	%f2535, %f2534, %f2529, 0f3C1D9856;
	fma.rn.f32 	%f2536, %f2535, %f2529, 0f3D6357BB;
	fma.rn.f32 	%f2537, %f2536, %f2529, 0f3E75FDEC;
	fma.rn.f32 	%f2538, %f2537, %f2529, 0f3F317218;
	fma.rn.f32 	%f2539, %f2538, %f2529, 0f3F800000;
	mul.f32 	%f2540, %f2539, %f2533;
	mul.f32 	%f2541, %f2540, %f2532;
	selp.f32 	%f3253, %f2530, %f2541, %p362;
	and.pred  	%p363, %p359, %p360;
	@%p363 bra 	$L__BB1_203;
	add.f32 	%f2542, %f216, %f216;
	mov.b32 	%r447, %f2542;
	and.b32  	%r448, %r447, 2147483647;
	mov.b32 	%f3253, %r448;
$L__BB1_203:
	abs.f32 	%f252, %f223;
	setp.eq.f32 	%p364, %f223, 0f3F800000;
	mov.f32 	%f3254, 0f3F800000;
	@%p364 bra 	$L__BB1_208;
	setp.num.f32 	%p365, %f252, %f252;
	@%p365 bra 	$L__BB1_206;
	mov.f32 	%f2600, 0f40000000;
	add.rn.f32 	%f3254, %f223, %f2600;
	bra.uni 	$L__BB1_208;
$L__BB1_206:
	setp.lt.f32 	%p366, %f252, 0f00800000;
	mul.f32 	%f2545, %f252, 0f4B800000;
	selp.f32 	%f2546, %f2545, %f252, %p366;
	mov.b32 	%r449, %f2546;
	add.s32 	%r450, %r449, -1060439283;
	and.b32  	%r451, %r450, -8388608;
	sub.s32 	%r452, %r449, %r451;
	mov.b32 	%f2547, %r452;
	cvt.rn.f32.s32 	%f2548, %r451;
	selp.f32 	%f2549, 0fC1C00000, 0f00000000, %p366;
	fma.rn.f32 	%f2550, %f2548, 0f34000000, %f2549;
	add.f32 	%f2551, %f2547, 0fBF800000;
	add.f32 	%f2552, %f2547, 0f3F800000;
	rcp.approx.ftz.f32 	%f2553, %f2552;
	add.f32 	%f2554, %f2551, %f2551;
	mul.f32 	%f2555, %f2554, %f2553;
	mul.f32 	%f2556, %f2555, %f2555;
	neg.f32 	%f2557, %f2555;
	sub.f32 	%f2558, %f2551, %f2555;
	add.f32 	%f2559, %f2558, %f2558;
	fma.rn.f32 	%f2560, %f2557, %f2551, %f2559;
	mul.rn.f32 	%f2561, %f2553, %f2560;
	fma.rn.f32 	%f2562, %f2556, 0f3A2C32E4, 0f3B52E7DB;
	fma.rn.f32 	%f2563, %f2562, %f2556, 0f3C93BB73;
	fma.rn.f32 	%f2564, %f2563, %f2556, 0f3DF6384F;
	mul.rn.f32 	%f2565, %f2564, %f2556;
	fma.rn.f32 	%f2566, %f2555, 0f3FB8AA3B, %f2550;
	mul.f32 	%f2567, %f2565, 0f40400000;
	sub.f32 	%f2568, %f2550, %f2566;
	fma.rn.f32 	%f2569, %f2555, 0f3FB8AA3B, %f2568;
	fma.rn.f32 	%f2570, %f2561, 0f3FB8AA3B, %f2569;
	fma.rn.f32 	%f2571, %f2555, 0f32A55E34, %f2570;
	fma.rn.f32 	%f2572, %f2567, %f2561, %f2571;
	fma.rn.f32 	%f2573, %f2565, %f2555, %f2572;
	add.rn.f32 	%f2574, %f2566, %f2573;
	mov.f32 	%f2575, 0f40000000;
	mul.rn.f32 	%f2576, %f2574, %f2575;
	cvt.rni.f32.f32 	%f2577, %f2576;
	sub.f32 	%f2578, %f2576, %f2577;
	neg.f32 	%f2579, %f2576;
	fma.rn.f32 	%f2580, %f2574, 0f40000000, %f2579;
	neg.f32 	%f2581, %f2566;
	add.rn.f32 	%f2582, %f2574, %f2581;
	neg.f32 	%f2583, %f2582;
	add.rn.f32 	%f2584, %f2573, %f2583;
	fma.rn.f32 	%f2585, %f2584, 0f40000000, %f2580;
	add.f32 	%f2586, %f2578, %f2585;
	setp.gt.f32 	%p367, %f2577, 0f00000000;
	selp.b32 	%r453, 0, -2097152000, %p367;
	setp.neu.f32 	%p368, %f223, 0f00000000;
	setp.neu.f32 	%p369, %f252, 0f7F800000;
	setp.lt.f32 	%p370, %f2576, 0f00000000;
	selp.f32 	%f2587, 0f00000000, 0f7F800000, %p370;
	abs.f32 	%f2588, %f2576;
	setp.gt.f32 	%p371, %f2588, 0f43180000;
	cvt.rzi.s32.f32 	%r454, %f2577;
	shl.b32 	%r455, %r454, 23;
	sub.s32 	%r456, %r455, %r453;
	mov.b32 	%f2589, %r456;
	add.s32 	%r457, %r453, 2130706432;
	mov.b32 	%f2590, %r457;
	fma.rn.f32 	%f2591, %f2586, 0f391FCB8E, 0f3AAF85ED;
	fma.rn.f32 	%f2592, %f2591, %f2586, 0f3C1D9856;
	fma.rn.f32 	%f2593, %f2592, %f2586, 0f3D6357BB;
	fma.rn.f32 	%f2594, %f2593, %f2586, 0f3E75FDEC;
	fma.rn.f32 	%f2595, %f2594, %f2586, 0f3F317218;
	fma.rn.f32 	%f2596, %f2595, %f2586, 0f3F800000;
	mul.f32 	%f2597, %f2596, %f2590;
	mul.f32 	%f2598, %f2597, %f2589;
	selp.f32 	%f3254, %f2587, %f2598, %p371;
	and.pred  	%p372, %p368, %p369;
	@%p372 bra 	$L__BB1_208;
	add.f32 	%f2599, %f223, %f223;
	mov.b32 	%r458, %f2599;
	and.b32  	%r459, %r458, 2147483647;
	mov.b32 	%f3254, %r459;
$L__BB1_208:
	add.f32 	%f257, %f3253, %f3254;
	abs.f32 	%f258, %f231;
	setp.eq.f32 	%p373, %f231, 0f3F800000;
	mov.f32 	%f3255, 0f3F800000;
	@%p373 bra 	$L__BB1_213;
	setp.num.f32 	%p374, %f258, %f258;
	@%p374 bra 	$L__BB1_211;
	mov.f32 	%f2657, 0f40000000;
	add.rn.f32 	%f3255, %f231, %f2657;
	bra.uni 	$L__BB1_213;
$L__BB1_211:
	setp.lt.f32 	%p375, %f258, 0f00800000;
	mul.f32 	%f2602, %f258, 0f4B800000;
	selp.f32 	%f2603, %f2602, %f258, %p375;
	mov.b32 	%r460, %f2603;
	add.s32 	%r461, %r460, -1060439283;
	and.b32  	%r462, %r461, -8388608;
	sub.s32 	%r463, %r460, %r462;
	mov.b32 	%f2604, %r463;
	cvt.rn.f32.s32 	%f2605, %r462;
	selp.f32 	%f2606, 0fC1C00000, 0f00000000, %p375;
	fma.rn.f32 	%f2607, %f2605, 0f34000000, %f2606;
	add.f32 	%f2608, %f2604, 0fBF800000;
	add.f32 	%f2609, %f2604, 0f3F800000;
	rcp.approx.ftz.f32 	%f2610, %f2609;
	add.f32 	%f2611, %f2608, %f2608;
	mul.f32 	%f2612, %f2611, %f2610;
	mul.f32 	%f2613, %f2612, %f2612;
	neg.f32 	%f2614, %f2612;
	sub.f32 	%f2615, %f2608, %f2612;
	add.f32 	%f2616, %f2615, %f2615;
	fma.rn.f32 	%f2617, %f2614, %f2608, %f2616;
	mul.rn.f32 	%f2618, %f2610, %f2617;
	fma.rn.f32 	%f2619, %f2613, 0f3A2C32E4, 0f3B52E7DB;
	fma.rn.f32 	%f2620, %f2619, %f2613, 0f3C93BB73;
	fma.rn.f32 	%f2621, %f2620, %f2613, 0f3DF6384F;
	mul.rn.f32 	%f2622, %f2621, %f2613;
	fma.rn.f32 	%f2623, %f2612, 0f3FB8AA3B, %f2607;
	mul.f32 	%f2624, %f2622, 0f40400000;
	sub.f32 	%f2625, %f2607, %f2623;
	fma.rn.f32 	%f2626, %f2612, 0f3FB8AA3B, %f2625;
	fma.rn.f32 	%f2627, %f2618, 0f3FB8AA3B, %f2626;
	fma.rn.f32 	%f2628, %f2612, 0f32A55E34, %f2627;
	fma.rn.f32 	%f2629, %f2624, %f2618, %f2628;
	fma.rn.f32 	%f2630, %f2622, %f2612, %f2629;
	add.rn.f32 	%f2631, %f2623, %f2630;
	mov.f32 	%f2632, 0f40000000;
	mul.rn.f32 	%f2633, %f2631, %f2632;
	cvt.rni.f32.f32 	%f2634, %f2633;
	sub.f32 	%f2635, %f2633, %f2634;
	neg.f32 	%f2636, %f2633;
	fma.rn.f32 	%f2637, %f2631, 0f40000000, %f2636;
	neg.f32 	%f2638, %f2623;
	add.rn.f32 	%f2639, %f2631, %f2638;
	neg.f32 	%f2640, %f2639;
	add.rn.f32 	%f2641, %f2630, %f2640;
	fma.rn.f32 	%f2642, %f2641, 0f40000000, %f2637;
	add.f32 	%f2643, %f2635, %f2642;
	setp.gt.f32 	%p376, %f2634, 0f00000000;
	selp.b32 	%r464, 0, -2097152000, %p376;
	setp.neu.f32 	%p377, %f231, 0f00000000;
	setp.neu.f32 	%p378, %f258, 0f7F800000;
	setp.lt.f32 	%p379, %f2633, 0f00000000;
	selp.f32 	%f2644, 0f00000000, 0f7F800000, %p379;
	abs.f32 	%f2645, %f2633;
	setp.gt.f32 	%p380, %f2645, 0f43180000;
	cvt.rzi.s32.f32 	%r465, %f2634;
	shl.b32 	%r466, %r465, 23;
	sub.s32 	%r467, %r466, %r464;
	mov.b32 	%f2646, %r467;
	add.s32 	%r468, %r464, 2130706432;
	mov.b32 	%f2647, %r468;
	fma.rn.f32 	%f2648, %f2643, 0f391FCB8E, 0f3AAF85ED;
	fma.rn.f32 	%f2649, %f2648, %f2643, 0f3C1D9856;
	fma.rn.f32 	%f2650, %f2649, %f2643, 0f3D6357BB;
	fma.rn.f32 	%f2651, %f2650, %f2643, 0f3E75FDEC;
	fma.rn.f32 	%f2652, %f2651, %f2643, 0f3F317218;
	fma.rn.f32 	%f2653, %f2652, %f2643, 0f3F800000;
	mul.f32 	%f2654, %f2653, %f2647;
	mul.f32 	%f2655, %f2654, %f2646;
	selp.f32 	%f3255, %f2644, %f2655, %p380;
	and.pred  	%p381, %p377, %p378;
	@%p381 bra 	$L__BB1_213;
	add.f32 	%f2656, %f231, %f231;
	mov.b32 	%r469, %f2656;
	and.b32  	%r470, %r469, 2147483647;
	mov.b32 	%f3255, %r470;
$L__BB1_213:
	add.f32 	%f263, %f257, %f3255;
	abs.f32 	%f264, %f239;
	setp.eq.f32 	%p382, %f239, 0f3F800000;
	mov.f32 	%f3256, 0f3F800000;
	@%p382 bra 	$L__BB1_218;
	setp.num.f32 	%p383, %f264, %f264;
	@%p383 bra 	$L__BB1_216;
	mov.f32 	%f2714, 0f40000000;
	add.rn.f32 	%f3256, %f239, %f2714;
	bra.uni 	$L__BB1_218;
$L__BB1_216:
	setp.lt.f32 	%p384, %f264, 0f00800000;
	mul.f32 	%f2659, %f264, 0f4B800000;
	selp.f32 	%f2660, %f2659, %f264, %p384;
	mov.b32 	%r471, %f2660;
	add.s32 	%r472, %r471, -1060439283;
	and.b32  	%r473, %r472, -8388608;
	sub.s32 	%r474, %r471, %r473;
	mov.b32 	%f2661, %r474;
	cvt.rn.f32.s32 	%f2662, %r473;
	selp.f32 	%f2663, 0fC1C00000, 0f00000000, %p384;
	fma.rn.f32 	%f2664, %f2662, 0f34000000, %f2663;
	add.f32 	%f2665, %f2661, 0fBF800000;
	add.f32 	%f2666, %f2661, 0f3F800000;
	rcp.approx.ftz.f32 	%f2667, %f2666;
	add.f32 	%f2668, %f2665, %f2665;
	mul.f32 	%f2669, %f2668, %f2667;
	mul.f32 	%f2670, %f2669, %f2669;
	neg.f32 	%f2671, %f2669;
	sub.f32 	%f2672, %f2665, %f2669;
	add.f32 	%f2673, %f2672, %f2672;
	fma.rn.f32 	%f2674, %f2671, %f2665, %f2673;
	mul.rn.f32 	%f2675, %f2667, %f2674;
	fma.rn.f32 	%f2676, %f2670, 0f3A2C32E4, 0f3B52E7DB;
	fma.rn.f32 	%f2677, %f2676, %f2670, 0f3C93BB73;
	fma.rn.f32 	%f2678, %f2677, %f2670, 0f3DF6384F;
	mul.rn.f32 	%f2679, %f2678, %f2670;
	fma.rn.f32 	%f2680, %f2669, 0f3FB8AA3B, %f2664;
	mul.f32 	%f2681, %f2679, 0f40400000;
	sub.f32 	%f2682, %f2664, %f2680;
	fma.rn.f32 	%f2683, %f2669, 0f3FB8AA3B, %f2682;
	fma.rn.f32 	%f2684, %f2675, 0f3FB8AA3B, %f2683;
	fma.rn.f32 	%f2685, %f2669, 0f32A55E34, %f2684;
	fma.rn.f32 	%f2686, %f2681, %f2675, %f2685;
	fma.rn.f32 	%f2687, %f2679, %f2669, %f2686;
	add.rn.f32 	%f2688, %f2680, %f2687;
	mov.f32 	%f2689, 0f40000000;
	mul.rn.f32 	%f2690, %f2688, %f2689;
	cvt.rni.f32.f32 	%f2691, %f2690;
	sub.f32 	%f2692, %f2690, %f2691;
	neg.f32 	%f2693, %f2690;
	fma.rn.f32 	%f2694, %f2688, 0f40000000, %f2693;
	neg.f32 	%f2695, %f2680;
	add.rn.f32 	%f2696, %f2688, %f2695;
	neg.f32 	%f2697, %f2696;
	add.rn.f32 	%f2698, %f2687, %f2697;
	fma.rn.f32 	%f2699, %f2698, 0f40000000, %f2694;
	add.f32 	%f2700, %f2692, %f2699;
	setp.gt.f32 	%p385, %f2691, 0f00000000;
	selp.b32 	%r475, 0, -2097152000, %p385;
	setp.neu.f32 	%p386, %f239, 0f00000000;
	setp.neu.f32 	%p387, %f264, 0f7F800000;
	setp.lt.f32 	%p388, %f2690, 0f00000000;
	selp.f32 	%f2701, 0f00000000, 0f7F800000, %p388;
	abs.f32 	%f2702, %f2690;
	setp.gt.f32 	%p389, %f2702, 0f43180000;
	cvt.rzi.s32.f32 	%r476, %f2691;
	shl.b32 	%r477, %r476, 23;
	sub.s32 	%r478, %r477, %r475;
	mov.b32 	%f2703, %r478;
	add.s32 	%r479, %r475, 2130706432;
	mov.b32 	%f2704, %r479;
	fma.rn.f32 	%f2705, %f2700, 0f391FCB8E, 0f3AAF85ED;
	fma.rn.f32 	%f2706, %f2705, %f2700, 0f3C1D9856;
	fma.rn.f32 	%f2707, %f2706, %f2700, 0f3D6357BB;
	fma.rn.f32 	%f2708, %f2707, %f2700, 0f3E75FDEC;
	fma.rn.f32 	%f2709, %f2708, %f2700, 0f3F317218;
	fma.rn.f32 	%f2710, %f2709, %f2700, 0f3F800000;
	mul.f32 	%f2711, %f2710, %f2704;
	mul.f32 	%f2712, %f2711, %f2703;
	selp.f32 	%f3256, %f2701, %f2712, %p389;
	and.pred  	%p390, %p386, %p387;
	@%p390 bra 	$L__BB1_218;
	add.f32 	%f2713, %f239, %f239;
	mov.b32 	%r480, %f2713;
	and.b32  	%r481, %r480, 2147483647;
	mov.b32 	%f3256, %r481;
$L__BB1_218:
	ld.param.f32 	%f3215, [_Z10evol_cellsPKfS0_S0_S0_S0_PKhPfPhS4_S0_S0_fffiiif_param_13];
	mov.f32 	%f2715, 0f3F800000;
	sub.f32 	%f2716, %f2715, %f246;
	add.f32 	%f2717, %f263, %f3256;
	sqrt.rn.f32 	%f2718, %f2717;
	cvt.u32.u16 	%r482, %rs5;
	and.b32  	%r483, %r482, 255;
	mul.wide.u32 	%rd104, %r483, 4;
	add.s64 	%rd105, %rd3, %rd104;
	ld.global.f32 	%f2719, [%rd105];
	sub.f32 	%f2720, %f2718, %f2719;
	abs.f32 	%f2721, %f2720;
	cvt.f64.f32 	%fd21, %f2721;
	cvt.f64.f32 	%fd22, %f324;
	add.f64 	%fd23, %fd22, 0d3FF0000000000000;
	add.s64 	%rd106, %rd2, %rd104;
	ld.global.f32 	%f2722, [%rd106];
	cvt.f64.f32 	%fd24, %f2722;
	mul.f64 	%fd25, %fd23, %fd24;
	setp.lt.f64 	%p391, %fd25, %fd21;
	mul.f32 	%f2723, %f325, %f2716;
	selp.f32 	%f2724, %f2723, %f2716, %p391;
	mul.f32 	%f2725, %f324, %f2722;
	setp.gt.f32 	%p392, %f2721, %f2725;
	setp.gt.f64 	%p393, %fd25, %fd21;
	mul.f32 	%f2726, %f3215, %f2724;
	selp.f32 	%f2727, %f2726, %f2724, %p393;
	selp.f32 	%f2728, %f2727, %f2724, %p392;
	mul.wide.s32 	%rd107, %r8, 4;
	add.s64 	%rd108, %rd1, %rd107;
	ld.global.f32 	%f2729, [%rd108];
	mul.f32 	%f269, %f2728, %f2729;
	ld.global.f32 	%f2730, [%rd14];
	setp.leu.f32 	%p394, %f269, %f2730;
	@%p394 bra 	$L__BB1_221;
	ld.global.f32 	%f2731, [%rd15];
	setp.leu.f32 	%p395, %f269, %f2731;
	@%p395 bra 	$L__BB1_221;
	st.global.f32 	[%rd15], %f269;
	ld.global.u8 	%rs16, [%rd21];
	st.global.u8 	[%rd16], %rs16;
	mov.b16 	%rs17, 1;
	st.global.u8 	[%rd9], %rs17;
$L__BB1_221:
	add.s32 	%r484, %r13, -1;
	setp.eq.s32 	%p396, %r3, %r484;
	@%p396 bra 	$L__BB1_265;
	cvt.s64.s32 	%rd109, %r9;
	add.s64 	%rd22, %rd8, %rd109;
	ld.global.u8 	%rs6, [%rd22];
	ld.global.f32 	%f270, [%rd10];
	mul.wide.s32 	%rd110, %r9, 4;
	add.s64 	%rd111, %rd7, %rd110;
	ld.global.f32 	%f2733, [%rd111];
	sub.f32 	%f271, %f270, %f2733;
	abs.f32 	%f272, %f271;
	setp.eq.f32 	%p397, %f271, 0f3F800000;
	mov.f32 	%f3257, 0f3F800000;
	@%p397 bra 	$L__BB1_227;
	setp.num.f32 	%p398, %f272, %f272;
	@%p398 bra 	$L__BB1_225;
	mov.f32 	%f2789, 0f40000000;
	add.rn.f32 	%f3257, %f271, %f2789;
	bra.uni 	$L__BB1_227;
$L__BB1_225:
	setp.lt.f32 	%p399, %f272, 0f00800000;
	mul.f32 	%f2734, %f272, 0f4B800000;
	selp.f32 	%f2735, %f2734, %f272, %p399;
	mov.b32 	%r485, %f2735;
	add.s32 	%r486, %r485, -1060439283;
	and.b32  	%r487, %r486, -8388608;
	sub.s32 	%r488, %r485, %r487;
	mov.b32 	%f2736, %r488;
	cvt.rn.f32.s32 	%f2737, %r487;
	selp.f32 	%f2738, 0fC1C00000, 0f00000000, %p399;
	fma.rn.f32 	%f2739, %f2737, 0f34000000, %f2738;
	add.f32 	%f2740, %f2736, 0fBF800000;
	add.f32 	%f2741, %f2736, 0f3F800000;
	rcp.approx.ftz.f32 	%f2742, %f2741;
	add.f32 	%f2743, %f2740, %f2740;
	mul.f32 	%f2744, %f2743, %f2742;
	mul.f32 	%f2745, %f2744, %f2744;
	neg.f32 	%f2746, %f2744;
	sub.f32 	%f2747, %f2740, %f2744;
	add.f32 	%f2748, %f2747, %f2747;
	fma.rn.f32 	%f2749, %f2746, %f2740, %f2748;
	mul.rn.f32 	%f2750, %f2742, %f2749;
	fma.rn.f32 	%f2751, %f2745, 0f3A2C32E4, 0f3B52E7DB;
	fma.rn.f32 	%f2752, %f2751, %f2745, 0f3C93BB73;
	fma.rn.f32 	%f2753, %f2752, %f2745, 0f3DF6384F;
	mul.rn.f32 	%f2754, %f2753, %f2745;
	fma.rn.f32 	%f2755, %f2744, 0f3FB8AA3B, %f2739;
	mul.f32 	%f2756, %f2754, 0f40400000;
	sub.f32 	%f2757, %f2739, %f2755;
	fma.rn.f32 	%f2758, %f2744, 0f3FB8AA3B, %f2757;
	fma.rn.f32 	%f2759, %f2750, 0f3FB8AA3B, %f2758;
	fma.rn.f32 	%f2760, %f2744, 0f32A55E34, %f2759;
	fma.rn.f32 	%f2761, %f2756, %f2750, %f2760;
	fma.rn.f32 	%f2762, %f2754, %f2744, %f2761;
	add.rn.f32 	%f2763, %f2755, %f2762;
	mov.f32 	%f2764, 0f40000000;
	mul.rn.f32 	%f2765, %f2763, %f2764;
	cvt.rni.f32.f32 	%f2766, %f2765;
	sub.f32 	%f2767, %f2765, %f2766;
	neg.f32 	%f2768, %f2765;
	fma.rn.f32 	%f2769, %f2763, 0f40000000, %f2768;
	neg.f32 	%f2770, %f2755;
	add.rn.f32 	%f2771, %f2763, %f2770;
	neg.f32 	%f2772, %f2771;
	add.rn.f32 	%f2773, %f2762, %f2772;
	fma.rn.f32 	%f2774, %f2773, 0f40000000, %f2769;
	add.f32 	%f2775, %f2767, %f2774;
	setp.gt.f32 	%p400, %f2766, 0f00000000;
	selp.b32 	%r489, 0, -2097152000, %p400;
	setp.neu.f32 	%p401, %f271, 0f00000000;
	setp.neu.f32 	%p402, %f272, 0f7F800000;
	setp.lt.f32 	%p403, %f2765, 0f00000000;
	selp.f32 	%f2776, 0f00000000, 0f7F800000, %p403;
	abs.f32 	%f2777, %f2765;
	setp.gt.f32 	%p404, %f2777, 0f43180000;
	cvt.rzi.s32.f32 	%r490, %f2766;
	shl.b32 	%r491, %r490, 23;
	sub.s32 	%r492, %r491, %r489;
	mov.b32 	%f2778, %r492;
	add.s32 	%r493, %r489, 2130706432;
	mov.b32 	%f2779, %r493;
	fma.rn.f32 	%f2780, %f2775, 0f391FCB8E, 0f3AAF85ED;
	fma.rn.f32 	%f2781, %f2780, %f2775, 0f3C1D9856;
	fma.rn.f32 	%f2782, %f2781, %f2775, 0f3D6357BB;
	fma.rn.f32 	%f2783, %f2782, %f2775, 0f3E75FDEC;
	fma.rn.f32 	%f2784, %f2783, %f2775, 0f3F317218;
	fma.rn.f32 	%f2785, %f2784, %f2775, 0f3F800000;
	mul.f32 	%f2786, %f2785, %f2779;
	mul.f32 	%f2787, %f2786, %f2778;
	selp.f32 	%f3257, %f2776, %f2787, %p404;
	and.pred  	%p405, %p401, %p402;
	@%p405 bra 	$L__BB1_227;
	add.f32 	%f2788, %f271, %f271;
	mov.b32 	%r494, %f2788;
	and.b32  	%r495, %r494, 2147483647;
	mov.b32 	%f3257, %r495;
$L__BB1_227:
	ld.global.f32 	%f277, [%rd11];
	add.s64 	%rd113, %rd6, %rd110;
	ld.global.f32 	%f2791, [%rd113];
	sub.f32 	%f278, %f277, %f2791;
	abs.f32 	%f279, %f278;
	setp.eq.f32 	%p406, %f278, 0f3F800000;
	mov.f32 	%f3258, 0f3F800000;
	@%p406 bra 	$L__BB1_232;
	setp.num.f32 	%p407, %f279, %f279;
	@%p407 bra 	$L__BB1_230;
	mov.f32 	%f2847, 0f40000000;
	add.rn.f32 	%f3258, %f278, %f2847;
	bra.uni 	$L__BB1_232;
$L__BB1_230:
	setp.lt.f32 	%p408, %f279, 0f00800000;
	mul.f32 	%f2792, %f279, 0f4B800000;
	selp.f32 	%f2793, %f2792, %f279, %p408;
	mov.b32 	%r496, %f2793;
	add.s32 	%r497, %r496, -1060439283;
	and.b32  	%r498, %r497, -8388608;
	sub.s32 	%r499, %r496, %r498;
	mov.b32 	%f2794, %r499;
	cvt.rn.f32.s32 	%f2795, %r498;
	selp.f32 	%f2796, 0fC1C00000, 0f00000000, %p408;
	fma.rn.f32 	%f2797, %f2795, 0f34000000, %f2796;
	add.f32 	%f2798, %f2794, 0fBF800000;
	add.f32 	%f2799, %f2794, 0f3F800000;
	rcp.approx.ftz.f32 	%f2800, %f2799;
	add.f32 	%f2801, %f2798, %f2798;
	mul.f32 	%f2802, %f2801, %f2800;
	mul.f32 	%f2803, %f2802, %f2802;
	neg.f32 	%f2804, %f2802;
	sub.f32 	%f2805, %f2798, %f2802;
	add.f32 	%f2806, %f2805, %f2805;
	fma.rn.f32 	%f2807, %f2804, %f2798, %f2806;
	mul.rn.f32 	%f2808, %f2800, %f2807;
	fma.rn.f32 	%f2809, %f2803, 0f3A2C32E4, 0f3B52E7DB;
	fma.rn.f32 	%f2810, %f2809, %f2803, 0f3C93BB73;
	fma.rn.f32 	%f2811, %f2810, %f2803, 0f3DF6384F;
	mul.rn.f32 	%f2812, %f2811, %f2803;
	fma.rn.f32 	%f2813, %f2802, 0f3FB8AA3B, %f2797;
	mul.f32 	%f2814, %f2812, 0f40400000;
	sub.f32 	%f2815, %f2797, %f2813;
	fma.rn.f32 	%f2816, %f2802, 0f3FB8AA3B, %f2815;
	fma.rn.f32 	%f2817, %f2808, 0f3FB8AA3B, %f2816;
	fma.rn.f32 	%f2818, %f2802, 0f32A55E34, %f2817;
	fma.rn.f32 	%f2819, %f2814, %f2808, %f2818;
	fma.rn.f32 	%f2820, %f2812, %f2802, %f2819;
	add.rn.f32 	%f2821, %f2813, %f2820;
	mov.f32 	%f2822, 0f40000000;
	mul.rn.f32 	%f2823, %f2821, %f2822;
	cvt.rni.f32.f32 	%f2824, %f2823;
	sub.f32 	%f2825, %f2823, %f2824;
	neg.f32 	%f2826, %f2823;
	fma.rn.f32 	%f2827, %f2821, 0f40000000, %f2826;
	neg.f32 	%f2828, %f2813;
	add.rn.f32 	%f2829, %f2821, %f2828;
	neg.f32 	%f2830, %f2829;
	add.rn.f32 	%f2831, %f2820, %f2830;
	fma.rn.f32 	%f2832, %f2831, 0f40000000, %f2827;
	add.f32 	%f2833, %f2825, %f2832;
	setp.gt.f32 	%p409, %f2824, 0f00000000;
	selp.b32 	%r500, 0, -2097152000, %p409;
	setp.neu.f32 	%p410, %f278, 0f00000000;
	setp.neu.f32 	%p411, %f279, 0f7F800000;
	setp.lt.f32 	%p412, %f2823, 0f00000000;
	selp.f32 	%f2834, 0f00000000, 0f7F800000, %p412;
	abs.f32 	%f2835, %f2823;
	setp.gt.f32 	%p413, %f2835, 0f43180000;
	cvt.rzi.s32.f32 	%r501, %f2824;
	shl.b32 	%r502, %r501, 23;
	sub.s32 	%r503, %r502, %r500;
	mov.b32 	%f2836, %r503;
	add.s32 	%r504, %r500, 2130706432;
	mov.b32 	%f2837, %r504;
	fma.rn.f32 	%f2838, %f2833, 0f391FCB8E, 0f3AAF85ED;
	fma.rn.f32 	%f2839, %f2838, %f2833, 0f3C1D9856;
	fma.rn.f32 	%f2840, %f2839, %f2833, 0f3D6357BB;
	fma.rn.f32 	%f2841, %f2840, %f2833, 0f3E75FDEC;
	fma.rn.f32 	%f2842, %f2841, %f2833, 0f3F317218;
	fma.rn.f32 	%f2843, %f2842, %f2833, 0f3F800000;
	mul.f32 	%f2844, %f2843, %f2837;
	mul.f32 	%f2845, %f2844, %f2836;
	selp.f32 	%f3258, %f2834, %f2845, %p413;
	and.pred  	%p414, %p410, %p411;
	@%p414 bra 	$L__BB1_232;
	add.f32 	%f2846, %f278, %f278;
	mov.b32 	%r505, %f2846;
	and.b32  	%r506, %r505, 2147483647;
	mov.b32 	%f3258, %r506;
$L__BB1_232:
	add.f32 	%f284, %f3257, %f3258;
	ld.global.f32 	%f285, [%rd12];
	add.s64 	%rd115, %rd5, %rd110;
	ld.global.f32 	%f2849, [%rd115];
	sub.f32 	%f286, %f285, %f2849;
	abs.f32 	%f287, %f286;
	setp.eq.f32 	%p415, %f286, 0f3F800000;
	mov.f32 	%f3259, 0f3F800000;
	@%p415 bra 	$L__BB1_237;
	setp.num.f32 	%p416, %f287, %f287;
	@%p416 bra 	$L__BB1_235;
	mov.f32 	%f2905, 0f40000000;
	add.rn.f32 	%f3259, %f286, %f2905;
	bra.uni 	$L__BB1_237;
$L__BB1_235:
	setp.lt.f32 	%p417, %f287, 0f00800000;
	mul.f32 	%f2850, %f287, 0f4B800000;
	selp.f32 	%f2851, %f2850, %f287, %p417;
	mov.b32 	%r507, %f2851;
	add.s32 	%r508, %r507, -1060439283;
	and.b32  	%r509, %r508, -8388608;
	sub.s32 	%r510, %r507, %r509;
	mov.b32 	%f2852, %r510;
	cvt.rn.f32.s32 	%f2853, %r509;
	selp.f32 	%f2854, 0fC1C00000, 0f00000000, %p417;
	fma.rn.f32 	%f2855, %f2853, 0f34000000, %f2854;
	add.f32 	%f2856, %f2852, 0fBF800000;
	add.f32 	%f2857, %f2852, 0f3F800000;
	rcp.approx.ftz.f32 	%f2858, %f2857;
	add.f32 	%f2859, %f2856, %f2856;
	mul.f32 	%f2860, %f2859, %f2858;
	mul.f32 	%f2861, %f2860, %f2860;
	neg.f32 	%f2862, %f2860;
	sub.f32 	%f2863, %f2856, %f2860;
	add.f32 	%f2864, %f2863, %f2863;
	fma.rn.f32 	%f2865, %f2862, %f2856, %f2864;
	mul.rn.f32 	%f2866, %f2858, %f2865;
	fma.rn.f32 	%f2867, %f2861, 0f3A2C32E4, 0f3B52E7DB;
	fma.rn.f32 	%f2868, %f2867, %f2861, 0f3C93BB73;
	fma.rn.f32 	%f2869, %f2868, %f2861, 0f3DF6384F;
	mul.rn.f32 	%f2870, %f2869, %f2861;
	fma.rn.f32 	%f2871, %f2860, 0f3FB8AA3B, %f2855;
	mul.f32 	%f2872, %f2870, 0f40400000;
	sub.f32 	%f2873, %f2855, %f2871;
	fma.rn.f32 	%f2874, %f2860, 0f3FB8AA3B, %f2873;
	fma.rn.f32 	%f2875, %f2866, 0f3FB8AA3B, %f2874;
	fma.rn.f32 	%f2876, %f2860, 0f32A55E34, %f2875;
	fma.rn.f32 	%f2877, %f2872, %f2866, %f2876;
	fma.rn.f32 	%f2878, %f2870, %f2860, %f2877;
	add.rn.f32 	%f2879, %f2871, %f2878;
	mov.f32 	%f2880, 0f40000000;
	mul.rn.f32 	%f2881, %f2879, %f2880;
	cvt.rni.f32.f32 	%f2882, %f2881;
	sub.f32 	%f2883, %f2881, %f2882;
	neg.f32 	%f2884, %f2881;
	fma.rn.f32 	%f2885, %f2879, 0f40000000, %f2884;
	neg.f32 	%f2886, %f2871;
	add.rn.f32 	%f2887, %f2879, %f2886;
	neg.f32 	%f2888, %f2887;
	add.rn.f32 	%f2889, %f2878, %f2888;
	fma.rn.f32 	%f2890, %f2889, 0f40000000, %f2885;
	add.f32 	%f2891, %f2883, %f2890;
	setp.gt.f32 	%p418, %f2882, 0f00000000;
	selp.b32 	%r511, 0, -2097152000, %p418;
	setp.neu.f32 	%p419, %f286, 0f00000000;
	setp.neu.f32 	%p420, %f287, 0f7F800000;
	setp.lt.f32 	%p421, %f2881, 0f00000000;
	selp.f32 	%f2892, 0f00000000, 0f7F800000, %p421;
	abs.f32 	%f2893, %f2881;
	setp.gt.f32 	%p422, %f2893, 0f43180000;
	cvt.rzi.s32.f32 	%r512, %f2882;
	shl.b32 	%r513, %r512, 23;
	sub.s32 	%r514, %r513, %r511;
	mov.b32 	%f2894, %r514;
	add.s32 	%r515, %r511, 2130706432;
	mov.b32 	%f2895, %r515;
	fma.rn.f32 	%f2896, %f2891, 0f391FCB8E, 0f3AAF85ED;
	fma.rn.f32 	%f2897, %f2896, %f2891, 0f3C1D9856;
	fma.rn.f32 	%f2898, %f2897, %f2891, 0f3D6357BB;
	fma.rn.f32 	%f2899, %f2898, %f2891, 0f3E75FDEC;
	fma.rn.f32 	%f2900, %f2899, %f2891, 0f3F317218;
	fma.rn.f32 	%f2901, %f2900, %f2891, 0f3F800000;
	mul.f32 	%f2902, %f2901, %f2895;
	mul.f32 	%f2903, %f2902, %f2894;
	selp.f32 	%f3259, %f2892, %f2903, %p422;
	and.pred  	%p423, %p419, %p420;
	@%p423 bra 	$L__BB1_237;
	add.f32 	%f2904, %f286, %f286;
	mov.b32 	%r516, %f2904;
	and.b32  	%r517, %r516, 2147483647;
	mov.b32 	%f3259, %r517;
$L__BB1_237:
	add.f32 	%f292, %f284, %f3259;
	ld.global.f32 	%f293, [%rd13];
	add.s64 	%rd117, %rd4, %rd110;
	ld.global.f32 	%f2907, [%rd117];
	sub.f32 	%f294, %f293, %f2907;
	abs.f32 	%f295, %f294;
	setp.eq.f32 	%p424, %f294, 0f3F800000;
	mov.f32 	%f3260, 0f3F800000;
	@%p424 bra 	$L__BB1_242;
	setp.num.f32 	%p425, %f295, %f295;
	@%p425 bra 	$L__BB1_240;
	mov.f32 	%f2963, 0f40000000;
	add.rn.f32 	%f3260, %f294, %f2963;
	bra.uni 	$L__BB1_242;
$L__BB1_240:
	setp.lt.f32 	%p426, %f295, 0f00800000;
	mul.f32 	%f2908, %f295, 0f4B800000;
	selp.f32 	%f2909, %f2908, %f295, %p426;
	mov.b32 	%r518, %f2909;
	add.s32 	%r519, %r518, -1060439283;
	and.b32  	%r520, %r519, -8388608;
	sub.s32 	%r521, %r518, %r520;
	mov.b32 	%f2910, %r521;
	cvt.rn.f32.s32 	%f2911, %r520;
	selp.f32 	%f2912, 0fC1C00000, 0f00000000, %p426;
	fma.rn.f32 	%f2913, %f2911, 0f34000000, %f2912;
	add.f32 	%f2914, %f2910, 0fBF800000;
	add.f32 	%f2915, %f2910, 0f3F800000;
	rcp.approx.ftz.f32 	%f2916, %f2915;
	add.f32 	%f2917, %f2914, %f2914;
	mul.f32 	%f2918, %f2917, %f2916;
	mul.f32 	%f2919, %f2918, %f2918;
	neg.f32 	%f2920, %f2918;
	sub.f32 	%f2921, %f2914, %f2918;
	add.f32 	%f2922, %f2921, %f2921;
	fma.rn.f32 	%f2923, %f2920, %f2914, %f2922;
	mul.rn.f32 	%f2924, %f2916, %f2923;
	fma.rn.f32 	%f2925, %f2919, 0f3A2C32E4, 0f3B52E7DB;
	fma.rn.f32 	%f2926, %f2925, %f2919, 0f3C93BB73;
	fma.rn.f32 	%f2927, %f2926, %f2919, 0f3DF6384F;
	mul.rn.f32 	%f2928, %f2927, %f2919;
	fma.rn.f32 	%f2929, %f2918, 0f3FB8AA3B, %f2913;
	mul.f32 	%f2930, %f2928, 0f40400000;
	sub.f32 	%f2931, %f2913, %f2929;
	fma.rn.f32 	%f2932, %f2918, 0f3FB8AA3B, %f2931;
	fma.rn.f32 	%f2933, %f2924, 0f3FB8AA3B, %f2932;
	fma.rn.f32 	%f2934, %f2918, 0f32A55E34, %f2933;
	fma.rn.f32 	%f2935, %f2930, %f2924, %f2934;
	fma.rn.f32 	%f2936, %f2928, %f2918, %f2935;
	add.rn.f32 	%f2937, %f2929, %f2936;
	mov.f32 	%f2938, 0f40000000;
	mul.rn.f32 	%f2939, %f2937, %f2938;
	cvt.rni.f32.f32 	%f2940, %f2939;
	sub.f32 	%f2941, %f2939, %f2940;
	neg.f32 	%f2942, %f2939;
	fma.rn.f32 	%f2943, %f2937, 0f40000000, %f2942;
	neg.f32 	%f2944, %f2929;
	add.rn.f32 	%f2945, %f2937, %f2944;
	neg.f32 	%f2946, %f2945;
	add.rn.f32 	%f2947, %f2936, %f2946;
	fma.rn.f32 	%f2948, %f2947, 0f40000000, %f2943;
	add.f32 	%f2949, %f2941, %f2948;
	setp.gt.f32 	%p427, %f2940, 0f00000000;
	selp.b32 	%r522, 0, -2097152000, %p427;
	setp.neu.f32 	%p428, %f294, 0f00000000;
	setp.neu.f32 	%p429, %f295, 0f7F800000;
	setp.lt.f32 	%p430, %f2939, 0f00000000;
	selp.f32 	%f2950, 0f00000000, 0f7F800000, %p430;
	abs.f32 	%f2951, %f2939;
	setp.gt.f32 	%p431, %f2951, 0f43180000;
	cvt.rzi.s32.f32 	%r523, %f2940;
	shl.b32 	%r524, %r523, 23;
	sub.s32 	%r525, %r524, %r522;
	mov.b32 	%f2952, %r525;
	add.s32 	%r526, %r522, 2130706432;
	mov.b32 	%f2953, %r526;
	fma.rn.f32 	%f2954, %f2949, 0f391FCB8E, 0f3AAF85ED;
	fma.rn.f32 	%f2955, %f2954, %f2949, 0f3C1D9856;
	fma.rn.f32 	%f2956, %f2955, %f2949, 0f3D6357BB;
	fma.rn.f32 	%f2957, %f2956, %f2949, 0f3E75FDEC;
	fma.rn.f32 	%f2958, %f2957, %f2949, 0f3F317218;
	fma.rn.f32 	%f2959, %f2958, %f2949, 0f3F800000;
	mul.f32 	%f2960, %f2959, %f2953;
	mul.f32 	%f2961, %f2960, %f2952;
	selp.f32 	%f3260, %f2950, %f2961, %p431;
	and.pred  	%p432, %p428, %p429;
	@%p432 bra 	$L__BB1_242;
	add.f32 	%f2962, %f294, %f294;
	mov.b32 	%r527, %f2962;
	and.b32  	%r528, %r527, 2147483647;
	mov.b32 	%f3260, %r528;
$L__BB1_242:
	add.f32 	%f2965, %f292, %f3260;
	sqrt.rn.f32 	%f2966, %f2965;
	div.rn.f32 	%f300, %f2966, %f327;
	abs.f32 	%f301, %f270;
	setp.eq.f32 	%p433, %f270, 0f3F800000;
	mov.f32 	%f3261, 0f3F800000;
	@%p433 bra 	$L__BB1_247;
	setp.num.f32 	%p434, %f301, %f301;
	@%p434 bra 	$L__BB1_245;
	mov.f32 	%f3022, 0f40000000;
	add.rn.f32 	%f3261, %f270, %f3022;
	bra.uni 	$L__BB1_247;
$L__BB1_245:
	setp.lt.f32 	%p435, %f301, 0f00800000;
	mul.f32 	%f2967, %f301, 0f4B800000;
	selp.f32 	%f2968, %f2967, %f301, %p435;
	mov.b32 	%r529, %f2968;
	add.s32 	%r530, %r529, -1060439283;
	and.b32  	%r531, %r530, -8388608;
	sub.s32 	%r532, %r529, %r531;
	mov.b32 	%f2969, %r532;
	cvt.rn.f32.s32 	%f2970, %r531;
	selp.f32 	%f2971, 0fC1C00000, 0f00000000, %p435;
	fma.rn.f32 	%f2972, %f2970, 0f34000000, %f2971;
	add.f32 	%f2973, %f2969, 0fBF800000;
	add.f32 	%f2974, %f2969, 0f3F800000;
	rcp.approx.ftz.f32 	%f2975, %f2974;
	add.f32 	%f2976, %f2973, %f2973;
	mul.f32 	%f2977, %f2976, %f2975;
	mul.f32 	%f2978, %f2977, %f2977;
	neg.f32 	%f2979, %f2977;
	sub.f32 	%f2980, %f2973, %f2977;
	add.f32 	%f2981, %f2980, %f2980;
	fma.rn.f32 	%f2982, %f2979, %f2973, %f2981;
	mul.rn.f32 	%f2983, %f2975, %f2982;
	fma.rn.f32 	%f2984, %f2978, 0f3A2C32E4, 0f3B52E7DB;
	fma.rn.f32 	%f2985, %f2984, %f2978, 0f3C93BB73;
	fma.rn.f32 	%f2986, %f2985, %f2978, 0f3DF6384F;
	mul.rn.f32 	%f2987, %f2986, %f2978;
	fma.rn.f32 	%f2988, %f2977, 0f3FB8AA3B, %f2972;
	mul.f32 	%f2989, %f2987, 0f40400000;
	sub.f32 	%f2990, %f2972, %f2988;
	fma.rn.f32 	%f2991, %f2977, 0f3FB8AA3B, %f2990;
	fma.rn.f32 	%f2992, %f2983, 0f3FB8AA3B, %f2991;
	fma.rn.f32 	%f2993, %f2977, 0f32A55E34, %f2992;
	fma.rn.f32 	%f2994, %f2989, %f2983, %f2993;
	fma.rn.f32 	%f2995, %f2987, %f2977, %f2994;
	add.rn.f32 	%f2996, %f2988, %f2995;
	mov.f32 	%f2997, 0f40000000;
	mul.rn.f32 	%f2998, %f2996, %f2997;
	cvt.rni.f32.f32 	%f2999, %f2998;
	sub.f32 	%f3000, %f2998, %f2999;
	neg.f32 	%f3001, %f2998;
	fma.rn.f32 	%f3002, %f2996, 0f40000000, %f3001;
	neg.f32 	%f3003, %f2988;
	add.rn.f32 	%f3004, %f2996, %f3003;
	neg.f32 	%f3005, %f3004;
	add.rn.f32 	%f3006, %f2995, %f3005;
	fma.rn.f32 	%f3007, %f3006, 0f40000000, %f3002;
	add.f32 	%f3008, %f3000, %f3007;
	setp.gt.f32 	%p436, %f2999, 0f00000000;
	selp.b32 	%r533, 0, -2097152000, %p436;
	setp.neu.f32 	%p437, %f270, 0f00000000;
	setp.neu.f32 	%p438, %f301, 0f7F800000;
	setp.lt.f32 	%p439, %f2998, 0f00000000;
	selp.f32 	%f3009, 0f00000000, 0f7F800000, %p439;
	abs.f32 	%f3010, %f2998;
	setp.gt.f32 	%p440, %f3010, 0f43180000;
	cvt.rzi.s32.f32 	%r534, %f2999;
	shl.b32 	%r535, %r534, 23;
	sub.s32 	%r536, %r535, %r533;
	mov.b32 	%f3011, %r536;
	add.s32 	%r537, %r533, 2130706432;
	mov.b32 	%f3012, %r537;
	fma.rn.f32 	%f3013, %f3008, 0f391FCB8E, 0f3AAF85ED;
	fma.rn.f32 	%f3014, %f3013, %f3008, 0f3C1D9856;
	fma.rn.f32 	%f3015, %f3014, %f3008, 0f3D6357BB;
	fma.rn.f32 	%f3016, %f3015, %f3008, 0f3E75FDEC;
	fma.rn.f32 	%f3017, %f3016, %f3008, 0f3F317218;
	fma.rn.f32 	%f3018, %f3017, %f3008, 0f3F800000;
	mul.f32 	%f3019, %f3018, %f3012;
	mul.f32 	%f3020, %f3019, %f3011;
	selp.f32 	%f3261, %f3009, %f3020, %p440;
	and.pred  	%p441, %p437, %p438;
	@%p441 bra 	$L__BB1_247;
	add.f32 	%f3021, %f270, %f270;
	mov.b32 	%r538, %f3021;
	and.b32  	%r539, %r538, 2147483647;
	mov.b32 	%f3261, %r539;
$L__BB1_247:
	abs.f32 	%f306, %f277;
	setp.eq.f32 	%p442, %f277, 0f3F800000;
	mov.f32 	%f3262, 0f3F800000;
	@%p442 bra 	$L__BB1_252;
	setp.num.f32 	%p443, %f306, %f306;
	@%p443 bra 	$L__BB1_250;
	mov.f32 	%f3079, 0f40000000;
	add.rn.f32 	%f3262, %f277, %f3079;
	bra.uni 	$L__BB1_252;
$L__BB1_250:
	setp.lt.f32 	%p444, %f306, 0f00800000;
	mul.f32 	%f3024, %f306, 0f4B800000;
	selp.f32 	%f3025, %f3024, %f306, %p444;
	mov.b32 	%r540, %f3025;
	add.s32 	%r541, %r540, -1060439283;
	and.b32  	%r542, %r541, -8388608;
	sub.s32 	%r543, %r540, %r542;
	mov.b32 	%f3026, %r543;
	cvt.rn.f32.s32 	%f3027, %r542;
	selp.f32 	%f3028, 0fC1C00000, 0f00000000, %p444;
	fma.rn.f32 	%f3029, %f3027, 0f34000000, %f3028;
	add.f32 	%f3030, %f3026, 0fBF800000;
	add.f32 	%f3031, %f3026, 0f3F800000;
	rcp.approx.ftz.f32 	%f3032, %f3031;
	add.f32 	%f3033, %f3030, %f3030;
	mul.f32 	%f3034, %f3033, %f3032;
	mul.f32 	%f3035, %f3034, %f3034;
	neg.f32 	%f3036, %f3034;
	sub.f32 	%f3037, %f3030, %f3034;
	add.f32 	%f3038, %f3037, %f3037;
	fma.rn.f32 	%f3039, %f3036, %f3030, %f3038;
	mul.rn.f32 	%f3040, %f3032, %f3039;
	fma.rn.f32 	%f3041, %f3035, 0f3A2C32E4, 0f3B52E7DB;
	fma.rn.f32 	%f3042, %f3041, %f3035, 0f3C93BB73;
	fma.rn.f32 	%f3043, %f3042, %f3035, 0f3DF6384F;
	mul.rn.f32 	%f3044, %f3043, %f3035;
	fma.rn.f32 	%f3045, %f3034, 0f3FB8AA3B, %f3029;
	mul.f32 	%f3046, %f3044, 0f40400000;
	sub.f32 	%f3047, %f3029, %f3045;
	fma.rn.f32 	%f3048, %f3034, 0f3FB8AA3B, %f3047;
	fma.rn.f32 	%f3049, %f3040, 0f3FB8AA3B, %f3048;
	fma.rn.f32 	%f3050, %f3034, 0f32A55E34, %f3049;
	fma.rn.f32 	%f3051, %f3046, %f3040, %f3050;
	fma.rn.f32 	%f3052, %f3044, %f3034, %f3051;
	add.rn.f32 	%f3053, %f3045, %f3052;
	mov.f32 	%f3054, 0f40000000;
	mul.rn.f32 	%f3055, %f3053, %f3054;
	cvt.rni.f32.f32 	%f3056, %f3055;
	sub.f32 	%f3057, %f3055, %f3056;
	neg.f32 	%f3058, %f3055;
	fma.rn.f32 	%f3059, %f3053, 0f40000000, %f3058;
	neg.f32 	%f3060, %f3045;
	add.rn.f32 	%f3061, %f3053, %f3060;
	neg.f32 	%f3062, %f3061;
	add.rn.f32 	%f3063, %f3052, %f3062;
	fma.rn.f32 	%f3064, %f3063, 0f40000000, %f3059;
	add.f32 	%f3065, %f3057, %f3064;
	setp.gt.f32 	%p445, %f3056, 0f00000000;
	selp.b32 	%r544, 0, -2097152000, %p445;
	setp.neu.f32 	%p446, %f277, 0f00000000;
	setp.neu.f32 	%p447, %f306, 0f7F800000;
	setp.lt.f32 	%p448, %f3055, 0f00000000;
	selp.f32 	%f3066, 0f00000000, 0f7F800000, %p448;
	abs.f32 	%f3067, %f3055;
	setp.gt.f32 	%p449, %f3067, 0f43180000;
	cvt.rzi.s32.f32 	%r545, %f3056;
	shl.b32 	%r546, %r545, 23;
	sub.s32 	%r547, %r546, %r544;
	mov.b32 	%f3068, %r547;
	add.s32 	%r548, %r544, 2130706432;
	mov.b32 	%f3069, %r548;
	fma.rn.f32 	%f3070, %f3065, 0f391FCB8E, 0f3AAF85ED;
	fma.rn.f32 	%f3071, %f3070, %f3065, 0f3C1D9856;
	fma.rn.f32 	%f3072, %f3071, %f3065, 0f3D6357BB;
	fma.rn.f32 	%f3073, %f3072, %f3065, 0f3E75FDEC;
	fma.rn.f32 	%f3074, %f3073, %f3065, 0f3F317218;
	fma.rn.f32 	%f3075, %f3074, %f3065, 0f3F800000;
	mul.f32 	%f3076, %f3075, %f3069;
	mul.f32 	%f3077, %f3076, %f3068;
	selp.f32 	%f3262, %f3066, %f3077, %p449;
	and.pred  	%p450, %p446, %p447;
	@%p450 bra 	$L__BB1_252;
	add.f32 	%f3078, %f277, %f277;
	mov.b32 	%r549, %f3078;
	and.b32  	%r550, %r549, 2147483647;
	mov.b32 	%f3262, %r550;
$L__BB1_252:
	add.f32 	%f311, %f3261, %f3262;
	abs.f32 	%f312, %f285;
	setp.eq.f32 	%p451, %f285, 0f3F800000;
	mov.f32 	%f3263, 0f3F800000;
	@%p451 bra 	$L__BB1_257;
	setp.num.f32 	%p452, %f312, %f312;
	@%p452 bra 	$L__BB1_255;
	mov.f32 	%f3136, 0f40000000;
	add.rn.f32 	%f3263, %f285, %f3136;
	bra.uni 	$L__BB1_257;
$L__BB1_255:
	setp.lt.f32 	%p453, %f312, 0f00800000;
	mul.f32 	%f3081, %f312, 0f4B800000;
	selp.f32 	%f3082, %f3081, %f312, %p453;
	mov.b32 	%r551, %f3082;
	add.s32 	%r552, %r551, -1060439283;
	and.b32  	%r553, %r552, -8388608;
	sub.s32 	%r554, %r551, %r553;
	mov.b32 	%f3083, %r554;
	cvt.rn.f32.s32 	%f3084, %r553;
	selp.f32 	%f3085, 0fC1C00000, 0f00000000, %p453;
	fma.rn.f32 	%f3086, %f3084, 0f34000000, %f3085;
	add.f32 	%f3087, %f3083, 0fBF800000;
	add.f32 	%f3088, %f3083, 0f3F800000;
	rcp.approx.ftz.f32 	%f3089, %f3088;
	add.f32 	%f3090, %f3087, %f3087;
	mul.f32 	%f3091, %f3090, %f3089;
	mul.f32 	%f3092, %f3091, %f3091;
	neg.f32 	%f3093, %f3091;
	sub.f32 	%f3094, %f3087, %f3091;
	add.f32 	%f3095, %f3094, %f3094;
	fma.rn.f32 	%f3096, %f3093, %f3087, %f3095;
	mul.rn.f32 	%f3097, %f3089, %f3096;
	fma.rn.f32 	%f3098, %f3092, 0f3A2C32E4, 0f3B52E7DB;
	fma.rn.f32 	%f3099, %f3098, %f3092, 0f3C93BB73;
	fma.rn.f32 	%f3100, %f3099, %f3092, 0f3DF6384F;
	mul.rn.f32 	%f3101, %f3100, %f3092;
	fma.rn.f32 	%f3102, %f3091, 0f3FB8AA3B, %f3086;
	mul.f32 	%f3103, %f3101, 0f40400000;
	sub.f32 	%f3104, %f3086, %f3102;
	fma.rn.f32 	%f3105, %f3091, 0f3FB8AA3B, %f3104;
	fma.rn.f32 	%f3106, %f3097, 0f3FB8AA3B, %f3105;
	fma.rn.f32 	%f3107, %f3091, 0f32A55E34, %f3106;
	fma.rn.f32 	%f3108, %f3103, %f3097, %f3107;
	fma.rn.f32 	%f3109, %f3101, %f3091, %f3108;
	add.rn.f32 	%f3110, %f3102, %f3109;
	mov.f32 	%f3111, 0f40000000;
	mul.rn.f32 	%f3112, %f3110, %f3111;
	cvt.rni.f32.f32 	%f3113, %f3112;
	sub.f32 	%f3114, %f3112, %f3113;
	neg.f32 	%f3115, %f3112;
	fma.rn.f32 	%f3116, %f3110, 0f40000000, %f3115;
	neg.f32 	%f3117, %f3102;
	add.rn.f32 	%f3118, %f3110, %f3117;
	neg.f32 	%f3119, %f3118;
	add.rn.f32 	%f3120, %f3109, %f3119;
	fma.rn.f32 	%f3121, %f3120, 0f40000000, %f3116;
	add.f32 	%f3122, %f3114, %f3121;
	setp.gt.f32 	%p454, %f3113, 0f00000000;
	selp.b32 	%r555, 0, -2097152000, %p454;
	setp.neu.f32 	%p455, %f285, 0f00000000;
	setp.neu.f32 	%p456, %f312, 0f7F800000;
	setp.lt.f32 	%p457, %f3112, 0f00000000;
	selp.f32 	%f3123, 0f00000000, 0f7F800000, %p457;
	abs.f32 	%f3124, %f3112;
	setp.gt.f32 	%p458, %f3124, 0f43180000;
	cvt.rzi.s32.f32 	%r556, %f3113;
	shl.b32 	%r557, %r556, 23;
	sub.s32 	%r558, %r557, %r555;
	mov.b32 	%f3125, %r558;
	add.s32 	%r559, %r555, 2130706432;
	mov.b32 	%f3126, %r559;
	fma.rn.f32 	%f3127, %f3122, 0f391FCB8E, 0f3AAF85ED;
	fma.rn.f32 	%f3128, %f3127, %f3122, 0f3C1D9856;
	fma.rn.f32 	%f3129, %f3128, %f3122, 0f3D6357BB;
	fma.rn.f32 	%f3130, %f3129, %f3122, 0f3E75FDEC;
	fma.rn.f32 	%f3131, %f3130, %f3122, 0f3F317218;
	fma.rn.f32 	%f3132, %f3131, %f3122, 0f3F800000;
	mul.f32 	%f3133, %f3132, %f3126;
	mul.f32 	%f3134, %f3133, %f3125;
	selp.f32 	%f3263, %f3123, %f3134, %p458;
	and.pred  	%p459, %p455, %p456;
	@%p459 bra 	$L__BB1_257;
	add.f32 	%f3135, %f285, %f285;
	mov.b32 	%r560, %f3135;
	and.b32  	%r561, %r560, 2147483647;
	mov.b32 	%f3263, %r561;
$L__BB1_257:
	add.f32 	%f317, %f311, %f3263;
	abs.f32 	%f318, %f293;
	setp.eq.f32 	%p460, %f293, 0f3F800000;
	mov.f32 	%f3264, 0f3F800000;
	@%p460 bra 	$L__BB1_262;
	setp.num.f32 	%p461, %f318, %f318;
	@%p461 bra 	$L__BB1_260;
	mov.f32 	%f3193, 0f40000000;
	add.rn.f32 	%f3264, %f293, %f3193;
	bra.uni 	$L__BB1_262;
$L__BB1_260:
	setp.lt.f32 	%p462, %f318, 0f00800000;
	mul.f32 	%f3138, %f318, 0f4B800000;
	selp.f32 	%f3139, %f3138, %f318, %p462;
	mov.b32 	%r562, %f3139;
	add.s32 	%r563, %r562, -1060439283;
	and.b32  	%r564, %r563, -8388608;
	sub.s32 	%r565, %r562, %r564;
	mov.b32 	%f3140, %r565;
	cvt.rn.f32.s32 	%f3141, %r564;
	selp.f32 	%f3142, 0fC1C00000, 0f00000000, %p462;
	fma.rn.f32 	%f3143, %f3141, 0f34000000, %f3142;
	add.f32 	%f3144, %f3140, 0fBF800000;
	add.f32 	%f3145, %f3140, 0f3F800000;
	rcp.approx.ftz.f32 	%f3146, %f3145;
	add.f32 	%f3147, %f3144, %f3144;
	mul.f32 	%f3148, %f3147, %f3146;
	mul.f32 	%f3149, %f3148, %f3148;
	neg.f32 	%f3150, %f3148;
	sub.f32 	%f3151, %f3144, %f3148;
	add.f32 	%f3152, %f3151, %f3151;
	fma.rn.f32 	%f3153, %f3150, %f3144, %f3152;
	mul.rn.f32 	%f3154, %f3146, %f3153;
	fma.rn.f32 	%f3155, %f3149, 0f3A2C32E4, 0f3B52E7DB;
	fma.rn.f32 	%f3156, %f3155, %f3149, 0f3C93BB73;
	fma.rn.f32 	%f3157, %f3156, %f3149, 0f3DF6384F;
	mul.rn.f32 	%f3158, %f3157, %f3149;
	fma.rn.f32 	%f3159, %f3148, 0f3FB8AA3B, %f3143;
	mul.f32 	%f3160, %f3158, 0f40400000;
	sub.f32 	%f3161, %f3143, %f3159;
	fma.rn.f32 	%f3162, %f3148, 0f3FB8AA3B, %f3161;
	fma.rn.f32 	%f3163, %f3154, 0f3FB8AA3B, %f3162;
	fma.rn.f32 	%f3164, %f3148, 0f32A55E34, %f3163;
	fma.rn.f32 	%f3165, %f3160, %f3154, %f3164;
	fma.rn.f32 	%f3166, %f3158, %f3148, %f3165;
	add.rn.f32 	%f3167, %f3159, %f3166;
	mov.f32 	%f3168, 0f40000000;
	mul.rn.f32 	%f3169, %f3167, %f3168;
	cvt.rni.f32.f32 	%f3170, %f3169;
	sub.f32 	%f3171, %f3169, %f3170;
	neg.f32 	%f3172, %f3169;
	fma.rn.f32 	%f3173, %f3167, 0f40000000, %f3172;
	neg.f32 	%f3174, %f3159;
	add.rn.f32 	%f3175, %f3167, %f3174;
	neg.f32 	%f3176, %f3175;
	add.rn.f32 	%f3177, %f3166, %f3176;
	fma.rn.f32 	%f3178, %f3177, 0f40000000, %f3173;
	add.f32 	%f3179, %f3171, %f3178;
	setp.gt.f32 	%p463, %f3170, 0f00000000;
	selp.b32 	%r566, 0, -2097152000, %p463;
	setp.neu.f32 	%p464, %f293, 0f00000000;
	setp.neu.f32 	%p465, %f318, 0f7F800000;
	setp.lt.f32 	%p466, %f3169, 0f00000000;
	selp.f32 	%f3180, 0f00000000, 0f7F800000, %p466;
	abs.f32 	%f3181, %f3169;
	setp.gt.f32 	%p467, %f3181, 0f43180000;
	cvt.rzi.s32.f32 	%r567, %f3170;
	shl.b32 	%r568, %r567, 23;
	sub.s32 	%r569, %r568, %r566;
	mov.b32 	%f3182, %r569;
	add.s32 	%r570, %r566, 2130706432;
	mov.b32 	%f3183, %r570;
	fma.rn.f32 	%f3184, %f3179, 0f391FCB8E, 0f3AAF85ED;
	fma.rn.f32 	%f3185, %f3184, %f3179, 0f3C1D9856;
	fma.rn.f32 	%f3186, %f3185, %f3179, 0f3D6357BB;
	fma.rn.f32 	%f3187, %f3186, %f3179, 0f3E75FDEC;
	fma.rn.f32 	%f3188, %f3187, %f3179, 0f3F317218;
	fma.rn.f32 	%f3189, %f3188, %f3179, 0f3F800000;
	mul.f32 	%f3190, %f3189, %f3183;
	mul.f32 	%f3191, %f3190, %f3182;
	selp.f32 	%f3264, %f3180, %f3191, %p467;
	and.pred  	%p468, %p464, %p465;
	@%p468 bra 	$L__BB1_262;
	add.f32 	%f3192, %f293, %f293;
	mov.b32 	%r571, %f3192;
	and.b32  	%r572, %r571, 2147483647;
	mov.b32 	%f3264, %r572;
$L__BB1_262:
	ld.param.f32 	%f3216, [_Z10evol_cellsPKfS0_S0_S0_S0_PKhPfPhS4_S0_S0_fffiiif_param_13];
	mov.f32 	%f3194, 0f3F800000;
	sub.f32 	%f3195, %f3194, %f300;
	add.f32 	%f3196, %f317, %f3264;
	sqrt.rn.f32 	%f3197, %f3196;
	cvt.u32.u16 	%r573, %rs6;
	and.b32  	%r574, %r573, 255;
	mul.wide.u32 	%rd118, %r574, 4;
	add.s64 	%rd119, %rd3, %rd118;
	ld.global.f32 	%f3198, [%rd119];
	sub.f32 	%f3199, %f3197, %f3198;
	abs.f32 	%f3200, %f3199;
	cvt.f64.f32 	%fd26, %f3200;
	cvt.f64.f32 	%fd27, %f324;
	add.f64 	%fd28, %fd27, 0d3FF0000000000000;
	add.s64 	%rd120, %rd2, %rd118;
	ld.global.f32 	%f3201, [%rd120];
	cvt.f64.f32 	%fd29, %f3201;
	mul.f64 	%fd30, %fd28, %fd29;
	setp.lt.f64 	%p469, %fd30, %fd26;
	mul.f32 	%f3202, %f325, %f3195;
	selp.f32 	%f3203, %f3202, %f3195, %p469;
	mul.f32 	%f3204, %f324, %f3201;
	setp.gt.f32 	%p470, %f3200, %f3204;
	setp.gt.f64 	%p471, %fd30, %fd26;
	mul.f32 	%f3205, %f3216, %f3203;
	selp.f32 	%f3206, %f3205, %f3203, %p471;
	selp.f32 	%f3207, %f3206, %f3203, %p470;
	add.s64 	%rd122, %rd1, %rd110;
	ld.global.f32 	%f3208, [%rd122];
	mul.f32 	%f323, %f3207, %f3208;
	ld.global.f32 	%f3209, [%rd14];
	setp.leu.f32 	%p472, %f323, %f3209;
	@%p472 bra 	$L__BB1_265;
	ld.global.f32 	%f3210, [%rd15];
	setp.leu.f32 	%p473, %f323, %f3210;
	@%p473 bra 	$L__BB1_265;
	st.global.f32 	[%rd15], %f323;
	ld.global.u8 	%rs18, [%rd22];
	st.global.u8 	[%rd16], %rs18;
	mov.b16 	%rs19, 1;
	st.global.u8 	[%rd9], %rs19;
$L__BB1_265:
	ret;

}


// ===== COMPILED SASS (sm_100) =====

	.target	sm_100

	.elftype	@"ET_EXEC"


//--------------------- .note.nv.tkinfo           --------------------------
	.section	.note.nv.tkinfo,"",@"SHT_NOTE"
	.sectionflags	@"SHF_NOTE_NV_TKINFO"
	.tkinfo
        /*0018*/ 	.word	0x00000002
        /*0030*/ 	.string	""
        /*0030*/ 	.string	"ptxas"
        /*0030*/ 	.string	"Cuda compilation tools, release 13.0, V13.0.88"
        /*0030*/ 	.string	"Build cuda_13.0.r13.0/compiler.36424714_0"
        /*0030*/ 	.string	"-arch sm_100 -m 64 "



//--------------------- .note.nv.cuinfo           --------------------------
	.section	.note.nv.cuinfo,"",@"SHT_NOTE"
	.sectionflags	@"SHF_NOTE_NV_CUINFO"
        /*0018*/ 	.short	0x0002
        /*001a*/ 	.short	0x0064
        /*001c*/ 	.short	0x0082
	.zero		2


//--------------------- .nv.info                  --------------------------
	.section	.nv.info,"",@"SHT_CUDA_INFO"
	.align	4


	//----- nvinfo : EIATTR_REGCOUNT
	.align		4
        /*0000*/ 	.byte	0x04, 0x2f
        /*0002*/ 	.short	(.L_1 - .L_0)
	.align		4
.L_0:
        /*0004*/ 	.word	index@(_Z15update_old_stepPKfPfPKhPhiii)
        /*0008*/ 	.word	0x0000000c


	//----- nvinfo : EIATTR_FRAME_SIZE
	.align		4
.L_1:
        /*000c*/ 	.byte	0x04, 0x11
        /*000e*/ 	.short	(.L_3 - .L_2)
	.align		4
.L_2:
        /*0010*/ 	.word	index@(_Z15update_old_stepPKfPfPKhPhiii)
        /*0014*/ 	.word	0x00000000


	//----- nvinfo : EIATTR_REGCOUNT
	.align		4
.L_3:
        /*0018*/ 	.byte	0x04, 0x2f
        /*001a*/ 	.short	(.L_5 - .L_4)
	.align		4
.L_4:
        /*001c*/ 	.word	index@(_Z10evol_cellsPKfS0_S0_S0_S0_PKhPfPhS4_S0_S0_fffiiif)
        /*0020*/ 	.word	0x00000030


	//----- nvinfo : EIATTR_FRAME_SIZE
	.align		4
.L_5:
        /*0024*/ 	.byte	0x04, 0x11
        /*0026*/ 	.short	(.L_7 - .L_6)
	.align		4
.L_6:
        /*0028*/ 	.word	index@($__internal_1_$__cuda_sm3x_div_rn_noftz_f32_slowpath)
        /*002c*/ 	.word	0x00000000


	//----- nvinfo : EIATTR_FRAME_SIZE
	.align		4
.L_7:
        /*0030*/ 	.byte	0x04, 0x11
        /*0032*/ 	.short	(.L_9 - .L_8)
	.align		4
.L_8:
        /*0034*/ 	.word	index@($__internal_0_$__cuda_sm20_sqrt_rn_f32_slowpath)
        /*0038*/ 	.word	0x00000000


	//----- nvinfo : EIATTR_FRAME_SIZE
	.align		4
.L_9:
        /*003c*/ 	.byte	0x04, 0x11
        /*003e*/ 	.short	(.L_11 - .L_10)
	.align		4
.L_10:
        /*0040*/ 	.word	index@(_Z10evol_cellsPKfS0_S0_S0_S0_PKhPfPhS4_S0_S0_fffiiif)
        /*0044*/ 	.word	0x00000000


	//----- nvinfo : EIATTR_MIN_STACK_SIZE
	.align		4
.L_11:
        /*0048*/ 	.byte	0x04, 0x12
        /*004a*/ 	.short	(.L_13 - .L_12)
	.align		4
.L_12:
        /*004c*/ 	.word	index@(_Z10evol_cellsPKfS0_S0_S0_S0_PKhPfPhS4_S0_S0_fffiiif)
        /*0050*/ 	.word	0x00000000


	//----- nvinfo : EIATTR_MIN_STACK_SIZE
	.align		4
.L_13:
        /*0054*/ 	.byte	0x04, 0x12
        /*0056*/ 	.short	(.L_15 - .L_14)
	.align		4
.L_14:
        /*0058*/ 	.word	index@(_Z15update_old_stepPKfPfPKhPhiii)
        /*005c*/ 	.word	0x00000000
.L_15:


//--------------------- .nv.compat                --------------------------
	.section	.nv.compat,"",@"SHT_CUDA_COMPAT_INFO"
	.align	4
        /*0000*/ 	.byte	0x02, 0x09, 0x00, 0x00, 0x02, 0x02, 0x01, 0x00, 0x02, 0x05, 0x05, 0x00, 0x03, 0x07, 0x01, 0x01
        /*0010*/ 	.byte	0x02, 0x03, 0x00, 0x00, 0x02, 0x06, 0x01, 0x00, 0x04, 0x0b, 0x08, 0x00, 0x01, 0x00, 0x00, 0x00
        /*0020*/ 	.byte	0x00, 0x00, 0x00, 0x00


//--------------------- .nv.info._Z10evol_cellsPKfS0_S0_S0_S0_PKhPfPhS4_S0_S0_fffiiif --------------------------
	.section	.nv.info._Z10evol_cellsPKfS0_S0_S0_S0_PKhPfPhS4_S0_S0_fffiiif,"",@"SHT_CUDA_INFO"
	.sectionflags	@""
	.align	4


	//----- nvinfo : EIATTR_CUDA_API_VERSION
	.align		4
        /*0000*/ 	.byte	0x04, 0x37
        /*0002*/ 	.short	(.L_17 - .L_16)
.L_16:
        /*0004*/ 	.word	0x00000082


	//----- nvinfo : EIATTR_KPARAM_INFO
	.align		4
.L_17:
        /*0008*/ 	.byte	0x04, 0x17
        /*000a*/ 	.short	(.L_19 - .L_18)
.L_18:
        /*000c*/ 	.word	0x00000000
        /*0010*/ 	.short	0x0011
        /*0012*/ 	.short	0x0070
        /*0014*/ 	.byte	0x00, 0xf0, 0x11, 0x00


	//----- nvinfo : EIATTR_KPARAM_INFO
	.align		4
.L_19:
        /*0018*/ 	.byte	0x04, 0x17
        /*001a*/ 	.short	(.L_21 - .L_20)
.L_20:
        /*001c*/ 	.word	0x00000000
        /*0020*/ 	.short	0x0010
        /*0022*/ 	.short	0x006c
        /*0024*/ 	.byte	0x00, 0xf0, 0x11, 0x00


	//----- nvinfo : EIATTR_KPARAM_INFO
	.align		4
.L_21:
        /*0028*/ 	.byte	0x04, 0x17
        /*002a*/ 	.short	(.L_23 - .L_22)
.L_22:
        /*002c*/ 	.word	0x00000000
        /*0030*/ 	.short	0x000f
        /*0032*/ 	.short	0x0068
        /*0034*/ 	.byte	0x00, 0xf0, 0x11, 0x00


	//----- nvinfo : EIATTR_KPARAM_INFO
	.align		4
.L_23:
        /*0038*/ 	.byte	0x04, 0x17
        /*003a*/ 	.short	(.L_25 - .L_24)
.L_24:
        /*003c*/ 	.word	0x00000000
        /*0040*/ 	.short	0x000e
        /*0042*/ 	.short	0x0064
        /*0044*/ 	.byte	0x00, 0xf0, 0x11, 0x00


	//----- nvinfo : EIATTR_KPARAM_INFO
	.align		4
.L_25:
        /*0048*/ 	.byte	0x04, 0x17
        /*004a*/ 	.short	(.L_27 - .L_26)
.L_26:
        /*004c*/ 	.word	0x00000000
        /*0050*/ 	.short	0x000d
        /*0052*/ 	.short	0x0060
        /*0054*/ 	.byte	0x00, 0xf0, 0x11, 0x00


	//----- nvinfo : EIATTR_KPARAM_INFO
	.align		4
.L_27:
        /*0058*/ 	.byte	0x04, 0x17
        /*005a*/ 	.short	(.L_29 - .L_28)
.L_28:
        /*005c*/ 	.word	0x00000000
        /*0060*/ 	.short	0x000c
        /*0062*/ 	.short	0x005c
        /*0064*/ 	.byte	0x00, 0xf0, 0x11, 0x00


	//----- nvinfo : EIATTR_KPARAM_INFO
	.align		4
.L_29:
        /*0068*/ 	.byte	0x04, 0x17
        /*006a*/ 	.short	(.L_31 - .L_30)
.L_30:
        /*006c*/ 	.word	0x00000000
        /*0070*/ 	.short	0x000b
        /*0072*/ 	.short	0x0058
        /*0074*/ 	.byte	0x00, 0xf0, 0x11, 0x00


	//----- nvinfo : EIATTR_KPARAM_INFO
	.align		4
.L_31:
        /*0078*/ 	.byte	0x04, 0x17
        /*007a*/ 	.short	(.L_33 - .L_32)
.L_32:
        /*007c*/ 	.word	0x00000000
        /*0080*/ 	.short	0x000a
        /*0082*/ 	.short	0x0050
        /*0084*/ 	.byte	0x00, 0xf5, 0x21, 0x00


	//----- nvinfo : EIATTR_KPARAM_INFO
	.align		4
.L_33:
        /*0088*/ 	.byte	0x04, 0x17
        /*008a*/ 	.short	(.L_35 - .L_34)
.L_34:
        /*008c*/ 	.word	0x00000000
        /*0090*/ 	.short	0x0009
        /*0092*/ 	.short	0x0048
        /*0094*/ 	.byte	0x00, 0xf5, 0x21, 0x00


	//----- nvinfo : EIATTR_KPARAM_INFO
	.align		4
.L_35:
        /*0098*/ 	.byte	0x04, 0x17
        /*009a*/ 	.short	(.L_37 - .L_36)
.L_36:
        /*009c*/ 	.word	0x00000000
        /*00a0*/ 	.short	0x0008
        /*00a2*/ 	.short	0x0040
        /*00a4*/ 	.byte	0x00, 0xf5, 0x21, 0x00


	//----- nvinfo : EIATTR_KPARAM_INFO
	.align		4
.L_37:
        /*00a8*/ 	.byte	0x04, 0x17
        /*00aa*/ 	.short	(.L_39 - .L_38)
.L_38:
        /*00ac*/ 	.word	0x00000000
        /*00b0*/ 	.short	0x0007
        /*00b2*/ 	.short	0x0038
        /*00b4*/ 	.byte	0x00, 0xf5, 0x21, 0x00


	//----- nvinfo : EIATTR_KPARAM_INFO
	.align		4
.L_39:
        /*00b8*/ 	.byte	0x04, 0x17
        /*00ba*/ 	.short	(.L_41 - .L_40)
.L_40:
        /*00bc*/ 	.word	0x00000000
        /*00c0*/ 	.short	0x0006
        /*00c2*/ 	.short	0x0030
        /*00c4*/ 	.byte	0x00, 0xf5, 0x21, 0x00


	//----- nvinfo : EIATTR_KPARAM_INFO
	.align		4
.L_41:
        /*00c8*/ 	.byte	0x04, 0x17
        /*00ca*/ 	.short	(.L_43 - .L_42)
.L_42:
        /*00cc*/ 	.word	0x00000000
        /*00d0*/ 	.short	0x0005
        /*00d2*/ 	.short	0x0028
        /*00d4*/ 	.byte	0x00, 0xf5, 0x21, 0x00


	//----- nvinfo : EIATTR_KPARAM_INFO
	.align		4
.L_43:
        /*00d8*/ 	.byte	0x04, 0x17
        /*00da*/ 	.short	(.L_45 - .L_44)
.L_44:
        /*00dc*/ 	.word	0x00000000
        /*00e0*/ 	.short	0x0004
        /*00e2*/ 	.short	0x0020
        /*00e4*/ 	.byte	0x00, 0xf5, 0x21, 0x00


	//----- nvinfo : EIATTR_KPARAM_INFO
	.align		4
.L_45:
        /*00e8*/ 	.byte	0x04, 0x17
        /*00ea*/ 	.short	(.L_47 - .L_46)
.L_46:
        /*00ec*/ 	.word	0x00000000
        /*00f0*/ 	.short	0x0003
        /*00f2*/ 	.short	0x0018
        /*00f4*/ 	.byte	0x00, 0xf5, 0x21, 0x00


	//----- nvinfo : EIATTR_KPARAM_INFO
	.align		4
.L_47:
        /*00f8*/ 	.byte	0x04, 0x17
        /*00fa*/ 	.short	(.L_49 - .L_48)
.L_48:
        /*00fc*/ 	.word	0x00000000
        /*0100*/ 	.short	0x0002
        /*0102*/ 	.short	0x0010
        /*0104*/ 	.byte	0x00, 0xf5, 0x21, 0x00


	//----- nvinfo : EIATTR_KPARAM_INFO
	.align		4
.L_49:
        /*0108*/ 	.byte	0x04, 0x17
        /*010a*/ 	.short	(.L_51 - .L_50)
.L_50:
        /*010c*/ 	.word	0x00000000
        /*0110*/ 	.short	0x0001
        /*0112*/ 	.short	0x0008
        /*0114*/ 	.byte	0x00, 0xf5, 0x21, 0x00


	//----- nvinfo : EIATTR_KPARAM_INFO
	.align		4
.L_51:
        /*0118*/ 	.byte	0x04, 0x17
        /*011a*/ 	.short	(.L_53 - .L_52)
.L_52:
        /*011c*/ 	.word	0x00000000
        /*0120*/ 	.short	0x0000
        /*0122*/ 	.short	0x0000
        /*0124*/ 	.byte	0x00, 0xf5, 0x21, 0x00


	//----- nvinfo : EIATTR_SPARSE_MMA_MASK
	.align		4
.L_53:
        /*0128*/ 	.byte	0x03, 0x50
        /*012a*/ 	.short	0x0000


	//----- nvinfo : EIATTR_MAXREG_COUNT
	.align		4
        /*012c*/ 	.byte	0x03, 0x1b
        /*012e*/ 	.short	0x00ff


	//----- nvinfo : EIATTR_MERCURY_ISA_VERSION
	.align		4
        /*0130*/ 	.byte	0x03, 0x5f
        /*0132*/ 	.short	0x0101


	//----- nvinfo : EIATTR_VRC_CTA_INIT_COUNT
	.align		4
        /*0134*/ 	.byte	0x02, 0x4a
	.zero		1
	.zero		1


	//----- nvinfo : EIATTR_EXIT_INSTR_OFFSETS
	.align		4
        /*0138*/ 	.byte	0x04, 0x1c
        /*013a*/ 	.short	(.L_55 - .L_54)


	//   ....[0]....
.L_54:
        /*013c*/ 	.word	0x00000120


	//   ....[1]....
        /*0140*/ 	.word	0x0000d570


	//   ....[2]....
        /*0144*/ 	.word	0x0000feb0


	//   ....[3]....
        /*0148*/ 	.word	0x0000fee0


	//   ....[4]....
        /*014c*/ 	.word	0x0000ff40


	//----- nvinfo : EIATTR_CRS_STACK_SIZE
	.align		4
.L_55:
        /*0150*/ 	.byte	0x04, 0x1e
        /*0152*/ 	.short	(.L_57 - .L_56)
.L_56:
        /*0154*/ 	.word	0x00000000


	//----- nvinfo : EIATTR_CBANK_PARAM_SIZE
	.align		4
.L_57:
        /*0158*/ 	.byte	0x03, 0x19
        /*015a*/ 	.short	0x0074


	//----- nvinfo : EIATTR_PARAM_CBANK
	.align		4
        /*015c*/ 	.byte	0x04, 0x0a
        /*015e*/ 	.short	(.L_59 - .L_58)
	.align		4
.L_58:
        /*0160*/ 	.word	index@(.nv.constant0._Z10evol_cellsPKfS0_S0_S0_S0_PKhPfPhS4_S0_S0_fffiiif)
        /*0164*/ 	.short	0x0380
        /*0166*/ 	.short	0x0074


	//----- nvinfo : EIATTR_SW_WAR
	.align		4
.L_59:
        /*0168*/ 	.byte	0x04, 0x36
        /*016a*/ 	.short	(.L_61 - .L_60)
.L_60:
        /*016c*/ 	.word	0x00000008
.L_61:


//--------------------- .nv.info._Z15update_old_stepPKfPfPKhPhiii --------------------------
	.section	.nv.info._Z15update_old_stepPKfPfPKhPhiii,"",@"SHT_CUDA_INFO"
	.sectionflags	@""
	.align	4


	//----- nvinfo : EIATTR_CUDA_API_VERSION
	.align		4
        /*0000*/ 	.byte	0x04, 0x37
        /*0002*/ 	.short	(.L_63 - .L_62)
.L_62:
        /*0004*/ 	.word	0x00000082


	//----- nvinfo : EIATTR_KPARAM_INFO
	.align		4
.L_63:
        /*0008*/ 	.byte	0x04, 0x17
        /*000a*/ 	.short	(.L_65 - .L_64)
.L_64:
        /*000c*/ 	.word	0x00000000
        /*0010*/ 	.short	0x0006
        /*0012*/ 	.short	0x0028
        /*0014*/ 	.byte	0x00, 0xf0, 0x11, 0x00


	//----- nvinfo : EIATTR_KPARAM_INFO
	.align		4
.L_65:
        /*0018*/ 	.byte	0x04, 0x17
        /*001a*/ 	.short	(.L_67 - .L_66)
.L_66:
        /*001c*/ 	.word	0x00000000
        /*0020*/ 	.short	0x0005
        /*0022*/ 	.short	0x0024
        /*0024*/ 	.byte	0x00, 0xf0, 0x11, 0x00


	//----- nvinfo : EIATTR_KPARAM_INFO
	.align		4
.L_67:
        /*0028*/ 	.byte	0x04, 0x17
        /*002a*/ 	.short	(.L_69 - .L_68)
.L_68:
        /*002c*/ 	.word	0x00000000
        /*0030*/ 	.short	0x0004
        /*0032*/ 	.short	0x0020
        /*0034*/ 	.byte	0x00, 0xf0, 0x11, 0x00


	//----- nvinfo : EIATTR_KPARAM_INFO
	.align		4
.L_69:
        /*0038*/ 	.byte	0x04, 0x17
        /*003a*/ 	.short	(.L_71 - .L_70)
.L_70:
        /*003c*/ 	.word	0x00000000
        /*0040*/ 	.short	0x0003
        /*0042*/ 	.short	0x0018
        /*0044*/ 	.byte	0x00, 0xf5, 0x21, 0x00


	//----- nvinfo : EIATTR_KPARAM_INFO
	.align		4
.L_71:
        /*0048*/ 	.byte	0x04, 0x17
        /*004a*/ 	.short	(.L_73 - .L_72)
.L_72:
        /*004c*/ 	.word	0x00000000
        /*0050*/ 	.short	0x0002
        /*0052*/ 	.short	0x0010
        /*0054*/ 	.byte	0x00, 0xf5, 0x21, 0x00


	//----- nvinfo : EIATTR_KPARAM_INFO
	.align		4
.L_73:
        /*0058*/ 	.byte	0x04, 0x17
        /*005a*/ 	.short	(.L_75 - .L_74)
.L_74:
        /*005c*/ 	.word	0x00000000
        /*0060*/ 	.short	0x0001
        /*0062*/ 	.short	0x0008
        /*0064*/ 	.byte	0x00, 0xf5, 0x21, 0x00


	//----- nvinfo : EIATTR_KPARAM_INFO
	.align		4
.L_75:
        /*0068*/ 	.byte	0x04, 0x17
        /*006a*/ 	.short	(.L_77 - .L_76)
.L_76:
        /*006c*/ 	.word	0x00000000
        /*0070*/ 	.short	0x0000
        /*0072*/ 	.short	0x0000
        /*0074*/ 	.byte	0x00, 0xf5, 0x21, 0x00


	//----- nvinfo : EIATTR_SPARSE_MMA_MASK
	.align		4
.L_77:
        /*0078*/ 	.byte	0x03, 0x50
        /*007a*/ 	.short	0x0000


	//----- nvinfo : EIATTR_MAXREG_COUNT
	.align		4
        /*007c*/ 	.byte	0x03, 0x1b
        /*007e*/ 	.short	0x00ff


	//----- nvinfo : EIATTR_MERCURY_ISA_VERSION
	.align		4
        /*0080*/ 	.byte	0x03, 0x5f
        /*0082*/ 	.short	0x0101


	//----- nvinfo : EIATTR_VRC_CTA_INIT_COUNT
	.align		4
        /*0084*/ 	.byte	0x02, 0x4a
	.zero		1
	.zero		1


	//----- nvinfo : EIATTR_EXIT_INSTR_OFFSETS
	.align		4
        /*0088*/ 	.byte	0x04, 0x1c
        /*008a*/ 	.short	(.L_79 - .L_78)


	//   ....[0]....
.L_78:
        /*008c*/ 	.word	0x00000120


	//   ....[1]....
        /*0090*/ 	.word	0x00000230


	//----- nvinfo : EIATTR_CBANK_PARAM_SIZE
	.align		4
.L_79:
        /*0094*/ 	.byte	0x03, 0x19
        /*0096*/ 	.short	0x002c


	//----- nvinfo : EIATTR_PARAM_CBANK
	.align		4
        /*0098*/ 	.byte	0x04, 0x0a
        /*009a*/ 	.short	(.L_81 - .L_80)
	.align		4
.L_80:
        /*009c*/ 	.word	index@(.nv.constant0._Z15update_old_stepPKfPfPKhPhiii)
        /*00a0*/ 	.short	0x0380
        /*00a2*/ 	.short	0x002c


	//----- nvinfo : EIATTR_SW_WAR
	.align		4
.L_81:
        /*00a4*/ 	.byte	0x04, 0x36
        /*00a6*/ 	.short	(.L_83 - .L_82)
.L_82:
        /*00a8*/ 	.word	0x00000008
.L_83:


//--------------------- .nv.callgraph             --------------------------
	.section	.nv.callgraph,"",@"SHT_CUDA_CALLGRAPH"
	.align	4
	.sectionentsize	8
	.align		4
        /*0000*/ 	.word	0x00000000
	.align		4
        /*0004*/ 	.word	0xffffffff
	.align		4
        /*0008*/ 	.word	0x00000000
	.align		4
        /*000c*/ 	.word	0xfffffffe
	.align		4
        /*0010*/ 	.word	0x00000000
	.align		4
        /*0014*/ 	.word	0xfffffffd
	.align		4
        /*0018*/ 	.word	0x00000000
	.align		4
        /*001c*/ 	.word	0xfffffffc


//--------------------- .text._Z10evol_cellsPKfS0_S0_S0_S0_PKhPfPhS4_S0_S0_fffiiif --------------------------
	.section	.text._Z10evol_cellsPKfS0_S0_S0_S0_PKhPfPhS4_S0_S0_fffiiif,"ax",@progbits
	.align	128
        .global         _Z10evol_cellsPKfS0_S0_S0_S0_PKhPfPhS4_S0_S0_fffiiif
        .type           _Z10evol_cellsPKfS0_S0_S0_S0_PKhPfPhS4_S0_S0_fffiiif,@function
        .size           _Z10evol_cellsPKfS0_S0_S0_S0_PKhPfPhS4_S0_S0_fffiiif,(.L_x_169 - _Z10evol_cellsPKfS0_S0_S0_S0_PKhPfPhS4_S0_S0_fffiiif)
        .other          _Z10evol_cellsPKfS0_S0_S0_S0_PKhPfPhS4_S0_S0_fffiiif,@"STO_CUDA_ENTRY STV_DEFAULT"
_Z10evol_cellsPKfS0_S0_S0_S0_PKhPfPhS4_S0_S0_fffiiif:
.text._Z10evol_cellsPKfS0_S0_S0_S0_PKhPfPhS4_S0_S0_fffiiif:
[----:B------:R-:W-:Y:S01]  /*0000*/  LDC R1, c[0x0][0x37c] ;  /* 0x0000df00ff017b82 */ /* 0x000fe20000000800 */
[----:B------:R-:W0:Y:S01]  /*0010*/  S2R R5, SR_CTAID.Y ;  /* 0x0000000000057919 */ /* 0x000e220000002600 */
[----:B------:R-:W1:Y:S06]  /*0020*/  LDCU UR4, c[0x0][0x360] ;  /* 0x00006c00ff0477ac */ /* 0x000e6c0008000800 */
[----:B------:R-:W2:Y:S01]  /*0030*/  LDC R10, c[0x0][0x3e4] ;  /* 0x0000f900ff0a7b82 */ /* 0x000ea20000000800 */
[----:B------:R-:W0:Y:S01]  /*0040*/  S2R R0, SR_TID.Y ;  /* 0x0000000000007919 */ /* 0x000e220000002200 */
[----:B------:R-:W0:Y:S01]  /*0050*/  LDCU UR5, c[0x0][0x364] ;  /* 0x00006c80ff0577ac */ /* 0x000e220008000800 */
[----:B------:R-:W1:Y:S01]  /*0060*/  S2R R6, SR_CTAID.X ;  /* 0x0000000000067919 */ /* 0x000e620000002500 */
[----:B------:R-:W3:Y:S01]  /*0070*/  LDCU.64 UR8, c[0x0][0x3e8] ;  /* 0x00007d00ff0877ac */ /* 0x000ee20008000a00 */
[----:B------:R-:W1:Y:S01]  /*0080*/  S2R R3, SR_TID.X ;  /* 0x0000000000037919 */ /* 0x000e620000002100 */
[----:B------:R-:W4:Y:S01]  /*0090*/  LDCU UR6, c[0x0][0x368] ;  /* 0x00006d00ff0677ac */ /* 0x000f220008000800 */
[----:B------:R-:W4:Y:S01]  /*00a0*/  S2R R7, SR_CTAID.Z ;  /* 0x0000000000077919 */ /* 0x000f220000002700 */
[----:B------:R-:W4:Y:S01]  /*00b0*/  S2R R2, SR_TID.Z ;  /* 0x0000000000027919 */ /* 0x000f220000002300 */
[----:B0-----:R-:W-:-:S05]  /*00c0*/  IMAD R5, R5, UR5, R0 ;  /* 0x0000000505057c24 */ /* 0x001fca000f8e0200 */
[----:B---3--:R-:W-:Y:S01]  /*00d0*/  ISETP.GE.U32.AND P0, PT, R5, UR8, PT ;  /* 0x0000000805007c0c */ /* 0x008fe2000bf06070 */
[----:B-1----:R-:W-:-:S05]  /*00e0*/  IMAD R6, R6, UR4, R3 ;  /* 0x0000000406067c24 */ /* 0x002fca000f8e0203 */
[----:B--2---:R-:W-:Y:S01]  /*00f0*/  ISETP.GE.U32.OR P0, PT, R6, R10, P0 ;  /* 0x0000000a0600720c */ /* 0x004fe20000706470 */
[----:B----4-:R-:W-:-:S05]  /*0100*/  IMAD R7, R7, UR6, R2 ;  /* 0x0000000607077c24 */ /* 0x010fca000f8e0202 */
[----:B------:R-:W-:-:S13]  /*0110*/  ISETP.GE.U32.OR P0, PT, R7, UR9, P0 ;  /* 0x0000000907007c0c */ /* 0x000fda0008706470 */
[----:B------:R-:W-:Y:S05]  /*0120*/  @P0 EXIT ;  /* 0x000000000000094d */ /* 0x000fea0003800000 */
[----:B------:R-:W0:Y:S01]  /*0130*/  LDCU.64 UR4, c[0x0][0x3c0] ;  /* 0x00007800ff0477ac */ /* 0x000e220008000a00 */
[----:B------:R-:W-:Y:S01]  /*0140*/  IMAD R4, R10, UR8, RZ ;  /* 0x000000080a047c24 */ /* 0x000fe2000f8e02ff */
[----:B------:R-:W1:Y:S01]  /*0150*/  LDC.64 R26, c[0x0][0x3a0] ;  /* 0x0000e800ff1a7b82 */ /* 0x000e620000000a00 */
[CC--:B------:R-:W-:Y:S01]  /*0160*/  IMAD R8, R5.reuse, R10.reuse, R6 ;  /* 0x0000000a05087224 */ /* 0x0c0fe200078e0206 */
[----:B------:R-:W2:Y:S01]  /*0170*/  LDCU.64 UR6, c[0x0][0x358] ;  /* 0x00006b00ff0677ac */ /* 0x000ea20008000a00 */
[----:B------:R-:W-:Y:S01]  /*0180*/  IMAD R9, R5, R10, -R10 ;  /* 0x0000000a05097224 */ /* 0x000fe200078e0a0a */
[----:B------:R-:W-:Y:S01]  /*0190*/  BSSY.RECONVERGENT B0, `(.L_x_0) ;  /* 0x00002b6000007945 */ /* 0x000fe20003800200 */
[CC--:B------:R-:W-:Y:S01]  /*01a0*/  IMAD R13, R7.reuse, R4.reuse, R8 ;  /* 0x00000004070d7224 */ /* 0x0c0fe200078e0208 */
[----:B------:R-:W3:Y:S01]  /*01b0*/  LDCU.64 UR8, c[0x0][0x3b8] ;  /* 0x00007700ff0877ac */ /* 0x000ee20008000a00 */
[----:B------:R-:W-:Y:S01]  /*01c0*/  IMAD R11, R7, R4, -R4 ;  /* 0x00000004070b7224 */ /* 0x000fe200078e0a04 */
[----:B------:R-:W4:Y:S01]  /*01d0*/  LDC.64 R24, c[0x0][0x3b0] ;  /* 0x0000ec00ff187b82 */ /* 0x000f220000000a00 */
[----:B------:R-:W-:-:S02]  /*01e0*/  IADD3 R9, PT, PT, R6, R9, RZ ;  /* 0x0000000906097210 */ /* 0x000fc40007ffe0ff */
[----:B------:R-:W-:Y:S02]  /*01f0*/  IADD3 R10, PT, PT, R13, R10, RZ ;  /* 0x0000000a0d0a7210 */ /* 0x000fe40007ffe0ff */
[----:B------:R-:W-:Y:S01]  /*0200*/  IADD3 R8, PT, PT, R8, R11, RZ ;  /* 0x0000000b08087210 */ /* 0x000fe20007ffe0ff */
[----:B------:R-:W-:Y:S01]  /*0210*/  IMAD R9, R7, R4, R9 ;  /* 0x0000000407097224 */ /* 0x000fe200078e0209 */
[----:B------:R-:W-:Y:S01]  /*0220*/  IADD3 R11, PT, PT, R4, R13, RZ ;  /* 0x0000000d040b7210 */ /* 0x000fe20007ffe0ff */
[----:B------:R-:W5:Y:S01]  /*0230*/  LDC.64 R2, c[0x0][0x380] ;  /* 0x0000e000ff027b82 */ /* 0x000f620000000a00 */
[C---:B0-----:R-:W-:Y:S02]  /*0240*/  IADD3 R30, P0, PT, R13.reuse, UR4, RZ ;  /* 0x000000040d1e7c10 */ /* 0x041fe4000ff1e0ff */
[----:B------:R-:W-:Y:S02]  /*0250*/  IADD3 R12, PT, PT, R13, 0x1, RZ ;  /* 0x000000010d0c7810 */ /* 0x000fe40007ffe0ff */
[----:B------:R-:W-:-:S03]  /*0260*/  IADD3.X R31, PT, PT, RZ, UR5, RZ, P0, !PT ;  /* 0x00000005ff1f7c10 */ /* 0x000fc600087fe4ff */
[----:B------:R-:W0:Y:S01]  /*0270*/  LDC.64 R34, c[0x0][0x388] ;  /* 0x0000e200ff227b82 */ /* 0x000e220000000a00 */
[C---:B---3--:R-:W-:Y:S01]  /*0280*/  IADD3 R28, P0, PT, R13.reuse, UR8, RZ ;  /* 0x000000080d1c7c10 */ /* 0x048fe2000ff1e0ff */
[----:B--2---:R2:W-:Y:S01]  /*0290*/  STG.E.U8 desc[UR6][R30.64], RZ ;  /* 0x000000ff1e007986 */ /* 0x0045e2000c101106 */
[C---:B-1----:R-:W-:Y:S02]  /*02a0*/  IMAD.WIDE.U32 R26, R13.reuse, 0x4, R26 ;  /* 0x000000040d1a7825 */ /* 0x042fe400078e001a */
[----:B------:R-:W-:Y:S02]  /*02b0*/  IADD3.X R29, PT, PT, RZ, UR9, RZ, P0, !PT ;  /* 0x00000009ff1d7c10 */ /* 0x000fe400087fe4ff */
[----:B------:R-:W-:Y:S01]  /*02c0*/  ISETP.NE.AND P0, PT, R6, RZ, PT ;  /* 0x000000ff0600720c */ /* 0x000fe20003f05270 */
[----:B------:R-:W1:Y:S01]  /*02d0*/  LDC.64 R32, c[0x0][0x390] ;  /* 0x0000e400ff207b82 */ /* 0x000e620000000a00 */
[----:B----4-:R-:W-:-:S07]  /*02e0*/  IMAD.WIDE.U32 R24, R13, 0x4, R24 ;  /* 0x000000040d187825 */ /* 0x010fce00078e0018 */
[----:B------:R-:W3:Y:S01]  /*02f0*/  LDC.64 R14, c[0x0][0x398] ;  /* 0x0000e600ff0e7b82 */ /* 0x000ee20000000a00 */
[----:B-----5:R-:W-:-:S07]  /*0300*/  IMAD.WIDE.U32 R22, R13, 0x4, R2 ;  /* 0x000000040d167825 */ /* 0x020fce00078e0002 */
[----:B------:R-:W4:Y:S01]  /*0310*/  LDC R0, c[0x0][0x3f0] ;  /* 0x0000fc00ff007b82 */ /* 0x000f220000000800 */
[----:B0-----:R-:W-:-:S04]  /*0320*/  IMAD.WIDE.U32 R20, R13, 0x4, R34 ;  /* 0x000000040d147825 */ /* 0x001fc800078e0022 */
[----:B-1----:R-:W-:-:S04]  /*0330*/  IMAD.WIDE.U32 R18, R13, 0x4, R32 ;  /* 0x000000040d127825 */ /* 0x002fc800078e0020 */
[----:B---3--:R-:W-:Y:S01]  /*0340*/  IMAD.WIDE.U32 R16, R13, 0x4, R14 ;  /* 0x000000040d107825 */ /* 0x008fe200078e000e */
[----:B--2---:R-:W-:Y:S06]  /*0350*/  @!P0 BRA `(.L_x_1) ;  /* 0x0000002800648947 */ /* 0x004fec0003800000 */
[----:B------:R-:W-:Y:S01]  /*0360*/  IADD3 R13, PT, PT, R13, -0x1, RZ ;  /* 0xffffffff0d0d7810 */ /* 0x000fe20007ffe0ff */
[----:B------:R-:W0:Y:S04]  /*0370*/  LDCU.64 UR4, c[0x0][0x3a8] ;  /* 0x00007500ff0477ac */ /* 0x000e280008000a00 */
[----:B------:R-:W-:-:S04]  /*0380*/  IMAD.WIDE R2, R13, 0x4, R2 ;  /* 0x000000040d027825 */ /* 0x000fc800078e0202 */
[C---:B------:R-:W-:Y:S02]  /*0390*/  IMAD.WIDE R40, R13.reuse, 0x4, R14 ;  /* 0x000000040d287825 */ /* 0x040fe400078e020e */
[----:B------:R-:W2:Y:S02]  /*03a0*/  LDG.E R3, desc[UR6][R2.64] ;  /* 0x0000000602037981 */ /* 0x000ea4000c1e1900 */
[C---:B------:R-:W-:Y:S02]  /*03b0*/  IMAD.WIDE R36, R13.reuse, 0x4, R34 ;  /* 0x000000040d247825 */ /* 0x040fe400078e0222 */
[----:B------:R-:W2:Y:S02]  /*03c0*/  LDG.E R14, desc[UR6][R22.64] ;  /* 0x00000006160e7981 */ /* 0x000ea4000c1e1900 */
[C---:B------:R-:W-:Y:S02]  /*03d0*/  IMAD.WIDE R38, R13.reuse, 0x4, R32 ;  /* 0x000000040d267825 */ /* 0x040fe400078e0220 */
[----:B------:R-:W3:Y:S01]  /*03e0*/  LDG.E R36, desc[UR6][R36.64] ;  /* 0x0000000624247981 */ /* 0x000ee2000c1e1900 */
[----:B0-----:R-:W-:-:S03]  /*03f0*/  IADD3 R42, P0, PT, R13, UR4, RZ ;  /* 0x000000040d2a7c10 */ /* 0x001fc6000ff1e0ff */
[----:B------:R-:W4:Y:S04]  /*0400*/  LDG.E R39, desc[UR6][R38.64] ;  /* 0x0000000626277981 */ /* 0x000f28000c1e1900 */
[----:B------:R-:W4:Y:S04]  /*0410*/  LDG.E R4, desc[UR6][R40.64] ;  /* 0x0000000628047981 */ /* 0x000f28000c1e1900 */
[----:B------:R-:W3:Y:S04]  /*0420*/  LDG.E R15, desc[UR6][R20.64] ;  /* 0x00000006140f7981 */ /* 0x000ee8000c1e1900 */
[----:B------:R-:W4:Y:S04]  /*0430*/  LDG.E R32, desc[UR6][R18.64] ;  /* 0x0000000612207981 */ /* 0x000f28000c1e1900 */
[----:B------:R-:W4:Y:S01]  /*0440*/  LDG.E R33, desc[UR6][R16.64] ;  /* 0x0000000610217981 */ /* 0x000f22000c1e1900 */
[----:B------:R-:W-:-:S05]  /*0450*/  LEA.HI.X.SX32 R43, R13, UR5, 0x1, P0 ;  /* 0x000000050d2b7c11 */ /* 0x000fca00080f0eff */
[----:B------:R0:W5:Y:S01]  /*0460*/  LDG.E.U8 R34, desc[UR6][R42.64] ;  /* 0x000000062a227981 */ /* 0x000162000c1e1100 */
[----:B------:R-:W-:Y:S01]  /*0470*/  BSSY.RECONVERGENT B1, `(.L_x_2) ;  /* 0x000004c000017945 */ /* 0x000fe20003800200 */
[----:B--2---:R-:W-:-:S05]  /*0480*/  FADD R35, R14, -R3 ;  /* 0x800000030e237221 */ /* 0x004fca0000000000 */
[----:B------:R-:W-:Y:S01]  /*0490*/  FSETP.NEU.AND P0, PT, R35, 1, PT ;  /* 0x3f8000002300780b */ /* 0x000fe20003f0d000 */
[----:B---3--:R-:W-:Y:S01]  /*04a0*/  FADD R2, R15, -R36 ;  /* 0x800000240f027221 */ /* 0x008fe20000000000 */
[----:B------:R-:W-:Y:S02]  /*04b0*/  HFMA2 R36, -RZ, RZ, 1.875, 0 ;  /* 0x3f800000ff247431 */ /* 0x000fe400000001ff */
[----:B----4-:R-:W-:Y:S01]  /*04c0*/  FADD R3, R32, -R39 ;  /* 0x8000002720037221 */ /* 0x010fe20000000000 */
[----:B------:R-:W-:Y:S01]  /*04d0*/  FADD R4, R33, -R4 ;  /* 0x8000000421047221 */ /* 0x000fe20000000000 */
[----:B------:R-:W-:-:S03]  /*04e0*/  FSETP.NEU.AND P3, PT, R2, 1, PT ;  /* 0x3f8000000200780b */ /* 0x000fc60003f6d000 */
[----:B------:R-:W-:Y:S02]  /*04f0*/  FSETP.NEU.AND P2, PT, R3, 1, PT ;  /* 0x3f8000000300780b */ /* 0x000fe40003f4d000 */
[----:B------:R-:W-:Y:S02]  /*0500*/  FSETP.NEU.AND P1, PT, R4, 1, PT ;  /* 0x3f8000000400780b */ /* 0x000fe40003f2d000 */
[----:B0-----:R-:W-:Y:S11]  /*0510*/  @!P0 BRA `(.L_x_3) ;  /* 0x0000000400048947 */ /* 0x001ff60003800000 */
[----:B------:R-:W-:-:S13]  /*0520*/  FSETP.NAN.AND P0, PT, |R35|, |R35|, PT ;  /* 0x400000232300720b */ /* 0x000fda0003f08200 */
[----:B------:R-:W-:Y:S01]  /*0530*/  @P0 FADD R36, R35, 2 ;  /* 0x4000000023240421 */ /* 0x000fe20000000000 */
[----:B------:R-:W-:Y:S06]  /*0540*/  @P0 BRA `(.L_x_3) ;  /* 0x0000000000f80947 */ /* 0x000fec0003800000 */
[C---:B------:R-:W-:Y:S01]  /*0550*/  FMUL R36, |R35|.reuse, 16777216 ;  /* 0x4b80000023247820 */ /* 0x040fe20000400200 */
[----:B------:R-:W-:-:S04]  /*0560*/  FSETP.GEU.AND P0, PT, |R35|, 1.175494350822287508e-38, PT ;  /* 0x008000002300780b */ /* 0x000fc80003f0e200 */
[----:B------:R-:W-:-:S04]  /*0570*/  FSEL R36, R36, |R35|, !P0 ;  /* 0x4000002324247208 */ /* 0x000fc80004000000 */
[----:B------:R-:W-:-:S04]  /*0580*/  IADD3 R37, PT, PT, R36, -0x3f3504f3, RZ ;  /* 0xc0cafb0d24257810 */ /* 0x000fc80007ffe0ff */
[----:B------:R-:W-:-:S04]  /*0590*/  LOP3.LUT R37, R37, 0xff800000, RZ, 0xc0, !PT ;  /* 0xff80000025257812 */ /* 0x000fc800078ec0ff */
[-C--:B------:R-:W-:Y:S02]  /*05a0*/  IADD3 R36, PT, PT, R36, -R37.reuse, RZ ;  /* 0x8000002524247210 */ /* 0x080fe40007ffe0ff */
[----:B------:R-:W-:-:S03]  /*05b0*/  I2FP.F32.S32 R37, R37 ;  /* 0x0000002500257245 */ /* 0x000fc60000201400 */
[C---:B------:R-:W-:Y:S01]  /*05c0*/  FADD R41, R36.reuse, 1 ;  /* 0x3f80000024297421 */ /* 0x040fe20000000000 */
[----:B------:R-:W-:-:S03]  /*05d0*/  FADD R39, R36, -1 ;  /* 0xbf80000024277421 */ /* 0x000fc60000000000 */
[----:B------:R-:W0:Y:S01]  /*05e0*/  MUFU.RCP R38, R41 ;  /* 0x0000002900267308 */ /* 0x000e220000001000 */
[----:B------:R-:W-:-:S04]  /*05f0*/  FADD R45, R39, R39 ;  /* 0x00000027272d7221 */ /* 0x000fc80000000000 */
[----:B0-----:R-:W-:-:S04]  /*0600*/  FMUL R36, R38, R45 ;  /* 0x0000002d26247220 */ /* 0x001fc80000400000 */
[----:B------:R-:W-:-:S04]  /*0610*/  FADD R40, R39, -R36 ;  /* 0x8000002427287221 */ /* 0x000fc80000000000 */
[----:B------:R-:W-:-:S04]  /*0620*/  FADD R40, R40, R40 ;  /* 0x0000002828287221 */ /* 0x000fc80000000000 */
[-C--:B------:R-:W-:Y:S01]  /*0630*/  FFMA R39, R39, -R36.reuse, R40 ;  /* 0x8000002427277223 */ /* 0x080fe20000000028 */
[----:B------:R-:W-:Y:S02]  /*0640*/  FSEL R40, RZ, -24, P0 ;  /* 0xc1c00000ff287808 */ /* 0x000fe40000000000 */
[----:B------:R-:W-:Y:S01]  /*0650*/  FSETP.NEU.AND P0, PT, |R35|, +INF , PT ;  /* 0x7f8000002300780b */ /* 0x000fe20003f0d200 */
[----:B------:R-:W-:Y:S01]  /*0660*/  FMUL R38, R38, R39 ;  /* 0x0000002726267220 */ /* 0x000fe20000400000 */
[----:B------:R-:W-:Y:S01]  /*0670*/  FMUL R39, R36, R36 ;  /* 0x0000002424277220 */ /* 0x000fe20000400000 */
[----:B------:R-:W-:Y:S01]  /*0680*/  FFMA R37, R37, 1.1920928955078125e-07, R40 ;  /* 0x3400000025257823 */ /* 0x000fe20000000028 */
[----:B------:R-:W-:Y:S02]  /*0690*/  MOV R40, 0x3a2c32e4 ;  /* 0x3a2c32e400287802 */ /* 0x000fe40000000f00 */
[----:B------:R-:W-:-:S03]  /*06a0*/  FSETP.NEU.AND P0, PT, R35, RZ, P0 ;  /* 0x000000ff2300720b */ /* 0x000fc6000070d000 */
[----:B------:R-:W-:-:S04]  /*06b0*/  FFMA R40, R39, R40, 0.0032181653659790754318 ;  /* 0x3b52e7db27287423 */ /* 0x000fc80000000028 */
[----:B------:R-:W-:-:S04]  /*06c0*/  FFMA R40, R39, R40, 0.018033718690276145935 ;  /* 0x3c93bb7327287423 */ /* 0x000fc80000000028 */
[----:B------:R-:W-:Y:S02]  /*06d0*/  FFMA R40, R39, R40, 0.12022458761930465698 ;  /* 0x3df6384f27287423 */ /* 0x000fe40000000028 */
[----:B------:R-:W-:Y:S02]  /*06e0*/  @!P0 FADD R35, R35, R35 ;  /* 0x0000002323238221 */ /* 0x000fe40000000000 */
[----:B------:R-:W-:Y:S01]  /*06f0*/  FMUL R39, R39, R40 ;  /* 0x0000002827277220 */ /* 0x000fe20000400000 */
[----:B------:R-:W-:-:S04]  /*0700*/  FFMA R40, R36, 1.4426950216293334961, R37 ;  /* 0x3fb8aa3b24287823 */ /* 0x000fc80000000025 */
[----:B------:R-:W-:-:S04]  /*0710*/  FADD R37, R37, -R40 ;  /* 0x8000002825257221 */ /* 0x000fc80000000000 */
[----:B------:R-:W-:-:S04]  /*0720*/  FFMA R37, R36, 1.4426950216293334961, R37 ;  /* 0x3fb8aa3b24257823 */ /* 0x000fc80000000025 */
[----:B------:R-:W-:-:S04]  /*0730*/  FFMA R37, R38, 1.4426950216293334961, R37 ;  /* 0x3fb8aa3b26257823 */ /* 0x000fc80000000025 */
[----:B------:R-:W-:Y:S01]  /*0740*/  FFMA R44, R36, 1.9251366722983220825e-08, R37 ;  /* 0x32a55e34242c7823 */ /* 0x000fe20000000025 */
[----:B------:R-:W-:-:S04]  /*0750*/  FMUL R37, R39, 3 ;  /* 0x4040000027257820 */ /* 0x000fc80000400000 */
[----:B------:R-:W-:-:S04]  /*0760*/  FFMA R44, R38, R37, R44 ;  /* 0x00000025262c7223 */ /* 0x000fc8000000002c */
[----:B------:R-:W-:-:S04]  /*0770*/  FFMA R39, R36, R39, R44 ;  /* 0x0000002724277223 */ /* 0x000fc8000000002c */
[----:B------:R-:W-:-:S04]  /*0780*/  FADD R38, R40, R39 ;  /* 0x0000002728267221 */ /* 0x000fc80000000000 */
[----:B------:R-:W-:Y:S01]  /*0790*/  FMUL R37, R38, 2 ;  /* 0x4000000026257820 */ /* 0x000fe20000400000 */
[----:B------:R-:W-:-:S03]  /*07a0*/  FADD R40, -R40, R38 ;  /* 0x0000002628287221 */ /* 0x000fc60000000100 */
[----:B------:R-:W0:Y:S01]  /*07b0*/  FRND R36, R37 ;  /* 0x0000002500247307 */ /* 0x000e220000201000 */
[----:B------:R-:W-:Y:S01]  /*07c0*/  FADD R39, R39, -R40 ;  /* 0x8000002827277221 */ /* 0x000fe20000000000 */
[----:B------:R-:W-:Y:S01]  /*07d0*/  FFMA R38, R38, 2, -R37 ;  /* 0x4000000026267823 */ /* 0x000fe20000000825 */
[C---:B------:R-:W-:Y:S02]  /*07e0*/  FSETP.GT.AND P5, PT, |R37|.reuse, 152, PT ;  /* 0x431800002500780b */ /* 0x040fe40003fa4200 */
[----:B------:R-:W-:Y:S01]  /*07f0*/  FSETP.GEU.AND P4, PT, R37, RZ, PT ;  /* 0x000000ff2500720b */ /* 0x000fe20003f8e000 */
[----:B------:R-:W-:Y:S01]  /*0800*/  FFMA R39, R39, 2, R38 ;  /* 0x4000000027277823 */ /* 0x000fe20000000026 */
[----:B0-----:R-:W-:Y:S01]  /*0810*/  FADD R38, R37, -R36 ;  /* 0x8000002425267221 */ /* 0x001fe20000000000 */
[----:B------:R-:W-:-:S03]  /*0820*/  FSETP.GT.AND P6, PT, R36, RZ, PT ;  /* 0x000000ff2400720b */ /* 0x000fc60003fc4000 */
[----:B------:R-:W-:Y:S01]  /*0830*/  FADD R38, R38, R39 ;  /* 0x0000002726267221 */ /* 0x000fe20000000000 */
[----:B------:R-:W-:Y:S01]  /*0840*/  HFMA2 R39, -RZ, RZ, 0.64013671875, -15.109375 ;  /* 0x391fcb8eff277431 */ /* 0x000fe200000001ff */
[----:B------:R-:W-:-:S04]  /*0850*/  SEL R36, RZ, 0x83000000, P6 ;  /* 0x83000000ff247807 */ /* 0x000fc80003000000 */
[----:B------:R-:W-:-:S04]  /*0860*/  FFMA R39, R38, R39, 0.0013391353422775864601 ;  /* 0x3aaf85ed26277423 */ /* 0x000fc80000000027 */
[----:B------:R-:W-:-:S04]  /*0870*/  FFMA R39, R38, R39, 0.0096188392490148544312 ;  /* 0x3c1d985626277423 */ /* 0x000fc80000000027 */
[----:B------:R-:W-:-:S04]  /*0880*/  FFMA R39, R38, R39, 0.055503588169813156128 ;  /* 0x3d6357bb26277423 */ /* 0x000fc80000000027 */
[----:B------:R-:W-:-:S04]  /*0890*/  FFMA R39, R38, R39, 0.24022644758224487305 ;  /* 0x3e75fdec26277423 */ /* 0x000fc80000000027 */
[C---:B------:R-:W-:Y:S02]  /*08a0*/  FFMA R41, R38.reuse, R39, 0.69314718246459960938 ;  /* 0x3f31721826297423 */ /* 0x040fe40000000027 */
[----:B------:R-:W0:Y:S02]  /*08b0*/  F2I.NTZ R39, R37 ;  /* 0x0000002500277305 */ /* 0x000e240000203100 */
[----:B------:R-:W-:Y:S01]  /*08c0*/  FFMA R41, R38, R41, 1 ;  /* 0x3f80000026297423 */ /* 0x000fe20000000029 */
[----:B------:R-:W-:-:S05]  /*08d0*/  IADD3 R38, PT, PT, R36, 0x7f000000, RZ ;  /* 0x7f00000024267810 */ /* 0x000fca0007ffe0ff */
[----:B------:R-:W-:Y:S01]  /*08e0*/  FMUL R38, R38, R41 ;  /* 0x0000002926267220 */ /* 0x000fe20000400000 */
[----:B0-----:R-:W-:Y:S02]  /*08f0*/  LEA R39, R39, -R36, 0x17 ;  /* 0x8000002427277211 */ /* 0x001fe400078eb8ff */
[----:B------:R-:W-:-:S03]  /*0900*/  FSEL R36, RZ, +INF , !P4 ;  /* 0x7f800000ff247808 */ /* 0x000fc60006000000 */
[----:B------:R-:W-:Y:S01]  /*0910*/  @!P5 FMUL R36, R39, R38 ;  /* 0x000000262724d220 */ /* 0x000fe20000400000 */
[----:B------:R-:W-:-:S07]  /*0920*/  @!P0 LOP3.LUT R36, R35, 0x7fffffff, RZ, 0xc0, !PT ;  /* 0x7fffffff23248812 */ /* 0x000fce00078ec0ff */
.L_x_3:
[----:B------:R-:W-:Y:S05]  /*0930*/  BSYNC.RECONVERGENT B1 ;  /* 0x0000000000017941 */ /* 0x000fea0003800200 */
.L_x_2:
[----:B------:R-:W-:Y:S01]  /*0940*/  BSSY.RECONVERGENT B1, `(.L_x_4) ;  /* 0x0000044000017945 */ /* 0x000fe20003800200 */
[----:B------:R-:W-:-:S03]  /*0950*/  MOV R37, 0x3f800000 ;  /* 0x3f80000000257802 */ /* 0x000fc60000000f00 */
[----:B------:R-:W-:Y:S05]  /*0960*/  @!P3 BRA `(.L_x_5) ;  /* 0x000000040004b947 */ /* 0x000fea0003800000 */
        /* <DEDUP_REMOVED lines=8> */
[----:B------:R-:W-:-:S05]  /*09f0*/  IADD3 R35, PT, PT, R38, -R37, RZ ;  /* 0x8000002526237210 */ /* 0x000fca0007ffe0ff */
[C---:B------:R-:W-:Y:S01]  /*0a00*/  FADD R39, R35.reuse, 1 ;  /* 0x3f80000023277421 */ /* 0x040fe20000000000 */
[----:B------:R-:W-:-:S03]  /*0a10*/  FADD R40, R35, -1 ;  /* 0xbf80000023287421 */ /* 0x000fc60000000000 */
[----:B------:R-:W0:Y:S01]  /*0a20*/  MUFU.RCP R38, R39 ;  /* 0x0000002700267308 */ /* 0x000e220000001000 */
[----:B------:R-:W-:-:S04]  /*0a30*/  FADD R35, R40, R40 ;  /* 0x0000002828237221 */ /* 0x000fc80000000000 */
[----:B0-----:R-:W-:-:S04]  /*0a40*/  FMUL R35, R38, R35 ;  /* 0x0000002326237220 */ /* 0x001fc80000400000 */
[----:B------:R-:W-:Y:S01]  /*0a50*/  FADD R41, R40, -R35 ;  /* 0x8000002328297221 */ /* 0x000fe20000000000 */
[----:B------:R-:W-:-:S03]  /*0a60*/  FMUL R44, R35, R35 ;  /* 0x00000023232c7220 */ /* 0x000fc60000400000 */
[----:B------:R-:W-:-:S04]  /*0a70*/  FADD R41, R41, R41 ;  /* 0x0000002929297221 */ /* 0x000fc80000000000 */
[----:B------:R-:W-:Y:S01]  /*0a80*/  FFMA R41, R40, -R35, R41 ;  /* 0x8000002328297223 */ /* 0x000fe20000000029 */
[----:B------:R-:W-:Y:S02]  /*0a90*/  I2FP.F32.S32 R40, R37 ;  /* 0x0000002500287245 */ /* 0x000fe40000201400 */
[----:B------:R-:W-:Y:S01]  /*0aa0*/  FSEL R37, RZ, -24, P0 ;  /* 0xc1c00000ff257808 */ /* 0x000fe20000000000 */
[----:B------:R-:W-:Y:S01]  /*0ab0*/  FMUL R38, R38, R41 ;  /* 0x0000002926267220 */ /* 0x000fe20000400000 */
[----:B------:R-:W-:-:S03]  /*0ac0*/  FSETP.NEU.AND P0, PT, |R2|, +INF , PT ;  /* 0x7f8000000200780b */ /* 0x000fc60003f0d200 */
[----:B------:R-:W-:Y:S01]  /*0ad0*/  FFMA R40, R40, 1.1920928955078125e-07, R37 ;  /* 0x3400000028287823 */ /* 0x000fe20000000025 */
[----:B------:R-:W-:Y:S01]  /*0ae0*/  HFMA2 R37, -RZ, RZ, 0.771484375, 0.21533203125 ;  /* 0x3a2c32e4ff257431 */ /* 0x000fe200000001ff */
[----:B------:R-:W-:-:S04]  /*0af0*/  FSETP.NEU.AND P0, PT, R2, RZ, P0 ;  /* 0x000000ff0200720b */ /* 0x000fc8000070d000 */
[----:B------:R-:W-:-:S04]  /*0b00*/  FFMA R37, R44, R37, 0.0032181653659790754318 ;  /* 0x3b52e7db2c257423 */ /* 0x000fc80000000025 */
[----:B------:R-:W-:-:S05]  /*0b10*/  FFMA R37, R44, R37, 0.018033718690276145935 ;  /* 0x3c93bb732c257423 */ /* 0x000fca0000000025 */
[----:B------:R-:W-:Y:S01]  /*0b20*/  @!P0 FADD R2, R2, R2 ;  /* 0x0000000202028221 */ /* 0x000fe20000000000 */
[----:B------:R-:W-:-:S04]  /*0b30*/  FFMA R37, R44, R37, 0.12022458761930465698 ;  /* 0x3df6384f2c257423 */ /* 0x000fc80000000025 */
[----:B------:R-:W-:Y:S01]  /*0b40*/  FMUL R44, R44, R37 ;  /* 0x000000252c2c7220 */ /* 0x000fe20000400000 */
[----:B------:R-:W-:-:S04]  /*0b50*/  FFMA R37, R35, 1.4426950216293334961, R40 ;  /* 0x3fb8aa3b23257823 */ /* 0x000fc80000000028 */
[----:B------:R-:W-:-:S04]  /*0b60*/  FADD R40, R40, -R37 ;  /* 0x8000002528287221 */ /* 0x000fc80000000000 */
[----:B------:R-:W-:-:S04]  /*0b70*/  FFMA R39, R35, 1.4426950216293334961, R40 ;  /* 0x3fb8aa3b23277823 */ /* 0x000fc80000000028 */
[----:B------:R-:W-:Y:S01]  /*0b80*/  FFMA R40, R38, 1.4426950216293334961, R39 ;  /* 0x3fb8aa3b26287823 */ /* 0x000fe20000000027 */
[----:B------:R-:W-:-:S03]  /*0b90*/  FMUL R39, R44, 3 ;  /* 0x404000002c277820 */ /* 0x000fc60000400000 */
[----:B------:R-:W-:-:S04]  /*0ba0*/  FFMA R40, R35, 1.9251366722983220825e-08, R40 ;  /* 0x32a55e3423287823 */ /* 0x000fc80000000028 */
        /* <DEDUP_REMOVED lines=12> */
[----:B------:R-:W-:Y:S02]  /*0c70*/  FSETP.GT.AND P3, PT, R38, RZ, PT ;  /* 0x000000ff2600720b */ /* 0x000fe40003f64000 */
[----:B------:R-:W0:Y:S01]  /*0c80*/  F2I.NTZ R38, R35 ;  /* 0x0000002300267305 */ /* 0x000e220000203100 */
[----:B------:R-:W-:Y:S01]  /*0c90*/  FADD R37, R37, R40 ;  /* 0x0000002825257221 */ /* 0x000fe20000000000 */
[----:B------:R-:W-:-:S05]  /*0ca0*/  MOV R40, 0x391fcb8e ;  /* 0x391fcb8e00287802 */ /* 0x000fca0000000f00 */
[----:B------:R-:W-:-:S04]  /*0cb0*/  FFMA R40, R37, R40, 0.0013391353422775864601 ;  /* 0x3aaf85ed25287423 */ /* 0x000fc80000000028 */
[----:B------:R-:W-:-:S04]  /*0cc0*/  FFMA R40, R37, R40, 0.0096188392490148544312 ;  /* 0x3c1d985625287423 */ /* 0x000fc80000000028 */
[----:B------:R-:W-:-:S04]  /*0cd0*/  FFMA R40, R37, R40, 0.055503588169813156128 ;  /* 0x3d6357bb25287423 */ /* 0x000fc80000000028 */
[----:B------:R-:W-:-:S04]  /*0ce0*/  FFMA R40, R37, R40, 0.24022644758224487305 ;  /* 0x3e75fdec25287423 */ /* 0x000fc80000000028 */
[----:B------:R-:W-:-:S04]  /*0cf0*/  FFMA R40, R37, R40, 0.69314718246459960938 ;  /* 0x3f31721825287423 */ /* 0x000fc80000000028 */
[----:B------:R-:W-:Y:S01]  /*0d00*/  FFMA R40, R37, R40, 1 ;  /* 0x3f80000025287423 */ /* 0x000fe20000000028 */
[----:B------:R-:W-:-:S04]  /*0d10*/  SEL R37, RZ, 0x83000000, P3 ;  /* 0x83000000ff257807 */ /* 0x000fc80001800000 */
[----:B------:R-:W-:Y:S02]  /*0d20*/  IADD3 R39, PT, PT, R37, 0x7f000000, RZ ;  /* 0x7f00000025277810 */ /* 0x000fe40007ffe0ff */
[----:B0-----:R-:W-:Y:S02]  /*0d30*/  LEA R38, R38, -R37, 0x17 ;  /* 0x8000002526267211 */ /* 0x001fe400078eb8ff */
[----:B------:R-:W-:Y:S01]  /*0d40*/  FSEL R37, RZ, +INF , !P5 ;  /* 0x7f800000ff257808 */ /* 0x000fe20006800000 */
[----:B------:R-:W-:-:S04]  /*0d50*/  FMUL R39, R39, R40 ;  /* 0x0000002827277220 */ /* 0x000fc80000400000 */
[----:B------:R-:W-:Y:S01]  /*0d60*/  @!P4 FMUL R37, R38, R39 ;  /* 0x000000272625c220 */ /* 0x000fe20000400000 */
[----:B------:R-:W-:-:S07]  /*0d70*/  @!P0 LOP3.LUT R37, R2, 0x7fffffff, RZ, 0xc0, !PT ;  /* 0x7fffffff02258812 */ /* 0x000fce00078ec0ff */
.L_x_5:
[----:B------:R-:W-:Y:S05]  /*0d80*/  BSYNC.RECONVERGENT B1 ;  /* 0x0000000000017941 */ /* 0x000fea0003800200 */
.L_x_4:
[----:B------:R-:W-:Y:S01]  /*0d90*/  BSSY.RECONVERGENT B1, `(.L_x_6) ;  /* 0x0000045000017945 */ /* 0x000fe20003800200 */
[----:B------:R-:W-:Y:S02]  /*0da0*/  HFMA2 R35, -RZ, RZ, 1.875, 0 ;  /* 0x3f800000ff237431 */ /* 0x000fe400000001ff */
[----:B------:R-:W-:Y:S01]  /*0db0*/  FADD R36, R37, R36 ;  /* 0x0000002425247221 */ /* 0x000fe20000000000 */
[----:B------:R-:W-:Y:S06]  /*0dc0*/  @!P2 BRA `(.L_x_7) ;  /* 0x000000040004a947 */ /* 0x000fec0003800000 */
[----:B------:R-:W-:-:S13]  /*0dd0*/  FSETP.NAN.AND P0, PT, |R3|, |R3|, PT ;  /* 0x400000030300720b */ /* 0x000fda0003f08200 */
[----:B------:R-:W-:Y:S01]  /*0de0*/  @P0 FADD R35, R3, 2 ;  /* 0x4000000003230421 */ /* 0x000fe20000000000 */
[----:B------:R-:W-:Y:S06]  /*0df0*/  @P0 BRA `(.L_x_7) ;  /* 0x0000000000f80947 */ /* 0x000fec0003800000 */
[C---:B------:R-:W-:Y:S01]  /*0e00*/  FMUL R2, |R3|.reuse, 16777216 ;  /* 0x4b80000003027820 */ /* 0x040fe20000400200 */
[----:B------:R-:W-:Y:S02]  /*0e10*/  FSETP.GEU.AND P0, PT, |R3|, 1.175494350822287508e-38, PT ;  /* 0x008000000300780b */ /* 0x000fe40003f0e200 */
[----:B------:R-:W-:Y:S02]  /*0e20*/  MOV R41, 0x3a2c32e4 ;  /* 0x3a2c32e400297802 */ /* 0x000fe40000000f00 */
        /* <DEDUP_REMOVED lines=12> */
[----:B------:R-:W-:Y:S01]  /*0ef0*/  FFMA R44, R39, -R2, R38 ;  /* 0x80000002272c7223 */ /* 0x000fe20000000026 */
[----:B------:R-:W-:Y:S02]  /*0f00*/  FSEL R38, RZ, -24, P0 ;  /* 0xc1c00000ff267808 */ /* 0x000fe40000000000 */
[----:B------:R-:W-:Y:S01]  /*0f10*/  FSETP.NEU.AND P0, PT, |R3|, +INF , PT ;  /* 0x7f8000000300780b */ /* 0x000fe20003f0d200 */
[----:B------:R-:W-:Y:S02]  /*0f20*/  FMUL R37, R37, R44 ;  /* 0x0000002c25257220 */ /* 0x000fe40000400000 */
[----:B------:R-:W-:Y:S01]  /*0f30*/  FFMA R39, R35, 1.1920928955078125e-07, R38 ;  /* 0x3400000023277823 */ /* 0x000fe20000000026 */
[C---:B------:R-:W-:Y:S01]  /*0f40*/  FMUL R38, R2.reuse, R2 ;  /* 0x0000000202267220 */ /* 0x040fe20000400000 */
[----:B------:R-:W-:Y:S02]  /*0f50*/  FSETP.NEU.AND P0, PT, R3, RZ, P0 ;  /* 0x000000ff0300720b */ /* 0x000fe4000070d000 */
[----:B------:R-:W-:Y:S01]  /*0f60*/  FFMA R35, R2, 1.4426950216293334961, R39 ;  /* 0x3fb8aa3b02237823 */ /* 0x000fe20000000027 */
[----:B------:R-:W-:-:S03]  /*0f70*/  FFMA R41, R38, R41, 0.0032181653659790754318 ;  /* 0x3b52e7db26297423 */ /* 0x000fc60000000029 */
[----:B------:R-:W-:Y:S01]  /*0f80*/  FADD R39, R39, -R35 ;  /* 0x8000002327277221 */ /* 0x000fe20000000000 */
[----:B------:R-:W-:-:S03]  /*0f90*/  FFMA R41, R38, R41, 0.018033718690276145935 ;  /* 0x3c93bb7326297423 */ /* 0x000fc60000000029 */
[----:B------:R-:W-:Y:S01]  /*0fa0*/  FFMA R40, R2, 1.4426950216293334961, R39 ;  /* 0x3fb8aa3b02287823 */ /* 0x000fe20000000027 */
[C---:B------:R-:W-:Y:S02]  /*0fb0*/  FFMA R41, R38.reuse, R41, 0.12022458761930465698 ;  /* 0x3df6384f26297423 */ /* 0x040fe40000000029 */
[----:B------:R-:W-:Y:S01]  /*0fc0*/  @!P0 FADD R3, R3, R3 ;  /* 0x0000000303038221 */ /* 0x000fe20000000000 */
[----:B------:R-:W-:Y:S01]  /*0fd0*/  FFMA R39, R37, 1.4426950216293334961, R40 ;  /* 0x3fb8aa3b25277823 */ /* 0x000fe20000000028 */
[----:B------:R-:W-:-:S03]  /*0fe0*/  FMUL R41, R38, R41 ;  /* 0x0000002926297220 */ /* 0x000fc60000400000 */
        /* <DEDUP_REMOVED lines=10> */
[C---:B------:R-:W-:Y:S02]  /*1090*/  FSETP.GEU.AND P4, PT, R2.reuse, RZ, PT ;  /* 0x000000ff0200720b */ /* 0x040fe40003f8e000 */
[----:B------:R-:W-:Y:S01]  /*10a0*/  FSETP.GT.AND P3, PT, |R2|, 152, PT ;  /* 0x431800000200780b */ /* 0x000fe20003f64200 */
[----:B------:R-:W-:Y:S01]  /*10b0*/  FFMA R38, R38, 2, R39 ;  /* 0x4000000026267823 */ /* 0x000fe20000000027 */
[----:B0-----:R-:W-:Y:S01]  /*10c0*/  FADD R35, R2, -R37 ;  /* 0x8000002502237221 */ /* 0x001fe20000000000 */
[----:B------:R-:W-:Y:S01]  /*10d0*/  FSETP.GT.AND P2, PT, R37, RZ, PT ;  /* 0x000000ff2500720b */ /* 0x000fe20003f44000 */
[----:B------:R-:W0:Y:S02]  /*10e0*/  F2I.NTZ R2, R2 ;  /* 0x0000000200027305 */ /* 0x000e240000203100 */
[----:B------:R-:W-:Y:S01]  /*10f0*/  FADD R35, R35, R38 ;  /* 0x0000002623237221 */ /* 0x000fe20000000000 */
[----:B------:R-:W-:Y:S01]  /*1100*/  HFMA2 R38, -RZ, RZ, 0.64013671875, -15.109375 ;  /* 0x391fcb8eff267431 */ /* 0x000fe200000001ff */
[----:B------:R-:W-:-:S04]  /*1110*/  SEL R37, RZ, 0x83000000, P2 ;  /* 0x83000000ff257807 */ /* 0x000fc80001000000 */
[----:B------:R-:W-:-:S04]  /*1120*/  FFMA R38, R35, R38, 0.0013391353422775864601 ;  /* 0x3aaf85ed23267423 */ /* 0x000fc80000000026 */
[----:B------:R-:W-:-:S04]  /*1130*/  FFMA R38, R35, R38, 0.0096188392490148544312 ;  /* 0x3c1d985623267423 */ /* 0x000fc80000000026 */
[----:B------:R-:W-:-:S04]  /*1140*/  FFMA R38, R35, R38, 0.055503588169813156128 ;  /* 0x3d6357bb23267423 */ /* 0x000fc80000000026 */
[----:B------:R-:W-:-:S04]  /*1150*/  FFMA R38, R35, R38, 0.24022644758224487305 ;  /* 0x3e75fdec23267423 */ /* 0x000fc80000000026 */
[----:B------:R-:W-:-:S04]  /*1160*/  FFMA R38, R35, R38, 0.69314718246459960938 ;  /* 0x3f31721823267423 */ /* 0x000fc80000000026 */
[----:B------:R-:W-:Y:S01]  /*1170*/  FFMA R38, R35, R38, 1 ;  /* 0x3f80000023267423 */ /* 0x000fe20000000026 */
[----:B------:R-:W-:Y:S02]  /*1180*/  IADD3 R35, PT, PT, R37, 0x7f000000, RZ ;  /* 0x7f00000025237810 */ /* 0x000fe40007ffe0ff */
[----:B0-----:R-:W-:-:S03]  /*1190*/  LEA R37, R2, -R37, 0x17 ;  /* 0x8000002502257211 */ /* 0x001fc600078eb8ff */
[----:B------:R-:W-:Y:S01]  /*11a0*/  FMUL R38, R35, R38 ;  /* 0x0000002623267220 */ /* 0x000fe20000400000 */
[----:B------:R-:W-:-:S03]  /*11b0*/  FSEL R35, RZ, +INF , !P4 ;  /* 0x7f800000ff237808 */ /* 0x000fc60006000000 */
[----:B------:R-:W-:Y:S01]  /*11c0*/  @!P3 FMUL R35, R37, R38 ;  /* 0x000000262523b220 */ /* 0x000fe20000400000 */
[----:B------:R-:W-:-:S07]  /*11d0*/  @!P0 LOP3.LUT R35, R3, 0x7fffffff, RZ, 0xc0, !PT ;  /* 0x7fffffff03238812 */ /* 0x000fce00078ec0ff */
.L_x_7:
[----:B------:R-:W-:Y:S05]  /*11e0*/  BSYNC.RECONVERGENT B1 ;  /* 0x0000000000017941 */ /* 0x000fea0003800200 */
.L_x_6:
[----:B------:R-:W-:Y:S01]  /*11f0*/  BSSY.RECONVERGENT B1, `(.L_x_8) ;  /* 0x0000045000017945 */ /* 0x000fe20003800200 */
[----:B------:R-:W-:Y:S01]  /*1200*/  FADD R36, R36, R35 ;  /* 0x0000002324247221 */ /* 0x000fe20000000000 */
[----:B------:R-:W-:Y:S02]  /*1210*/  MOV R3, 0x3f800000 ;  /* 0x3f80000000037802 */ /* 0x000fe40000000f00 */
        /* <DEDUP_REMOVED lines=12> */
[----:B------:R-:W-:-:S04]  /*12e0*/  FADD R37, R2, -1 ;  /* 0xbf80000002257421 */ /* 0x000fc80000000000 */
[----:B------:R-:W-:Y:S01]  /*12f0*/  FADD R2, R37, R37 ;  /* 0x0000002525027221 */ /* 0x000fe20000000000 */
[----:B------:R-:W0:Y:S03]  /*1300*/  MUFU.RCP R3, R3 ;  /* 0x0000000300037308 */ /* 0x000e260000001000 */
[----:B0-----:R-:W-:-:S04]  /*1310*/  FMUL R2, R3, R2 ;  /* 0x0000000203027220 */ /* 0x001fc80000400000 */
[----:B------:R-:W-:-:S04]  /*1320*/  FADD R38, R37, -R2 ;  /* 0x8000000225267221 */ /* 0x000fc80000000000 */
[----:B------:R-:W-:-:S04]  /*1330*/  FADD R38, R38, R38 ;  /* 0x0000002626267221 */ /* 0x000fc80000000000 */
[-C--:B------:R-:W-:Y:S01]  /*1340*/  FFMA R40, R37, -R2.reuse, R38 ;  /* 0x8000000225287223 */ /* 0x080fe20000000026 */
[----:B------:R-:W-:Y:S01]  /*1350*/  FSEL R38, RZ, -24, P0 ;  /* 0xc1c00000ff267808 */ /* 0x000fe20000000000 */
[----:B------:R-:W-:Y:S01]  /*1360*/  FMUL R37, R2, R2 ;  /* 0x0000000202257220 */ /* 0x000fe20000400000 */
[----:B------:R-:W-:-:S03]  /*1370*/  FSETP.NEU.AND P0, PT, |R4|, +INF , PT ;  /* 0x7f8000000400780b */ /* 0x000fc60003f0d200 */
[----:B------:R-:W-:Y:S01]  /*1380*/  FFMA R39, R35, 1.1920928955078125e-07, R38 ;  /* 0x3400000023277823 */ /* 0x000fe20000000026 */
[----:B------:R-:W-:Y:S02]  /*1390*/  HFMA2 R38, -RZ, RZ, 0.771484375, 0.21533203125 ;  /* 0x3a2c32e4ff267431 */ /* 0x000fe400000001ff */
[----:B------:R-:W-:Y:S01]  /*13a0*/  FMUL R35, R3, R40 ;  /* 0x0000002803237220 */ /* 0x000fe20000400000 */
[----:B------:R-:W-:Y:S01]  /*13b0*/  FSETP.NEU.AND P0, PT, R4, RZ, P0 ;  /* 0x000000ff0400720b */ /* 0x000fe2000070d000 */
[----:B------:R-:W-:-:S04]  /*13c0*/  FFMA R3, R2, 1.4426950216293334961, R39 ;  /* 0x3fb8aa3b02037823 */ /* 0x000fc80000000027 */
[----:B------:R-:W-:Y:S01]  /*13d0*/  FADD R39, R39, -R3 ;  /* 0x8000000327277221 */ /* 0x000fe20000000000 */
[----:B------:R-:W-:-:S03]  /*13e0*/  FFMA R38, R37, R38, 0.0032181653659790754318 ;  /* 0x3b52e7db25267423 */ /* 0x000fc60000000026 */
[----:B------:R-:W-:Y:S01]  /*13f0*/  FFMA R40, R2, 1.4426950216293334961, R39 ;  /* 0x3fb8aa3b02287823 */ /* 0x000fe20000000027 */
[----:B------:R-:W-:-:S03]  /*1400*/  FFMA R38, R37, R38, 0.018033718690276145935 ;  /* 0x3c93bb7325267423 */ /* 0x000fc60000000026 */
[----:B------:R-:W-:Y:S01]  /*1410*/  FFMA R39, R35, 1.4426950216293334961, R40 ;  /* 0x3fb8aa3b23277823 */ /* 0x000fe20000000028 */
[----:B------:R-:W-:Y:S01]  /*1420*/  MOV R40, 0x391fcb8e ;  /* 0x391fcb8e00287802 */ /* 0x000fe20000000f00 */
[----:B------:R-:W-:Y:S01]  /*1430*/  @!P0 FADD R4, R4, R4 ;  /* 0x0000000404048221 */ /* 0x000fe20000000000 */
[----:B------:R-:W-:Y:S01]  /*1440*/  FFMA R38, R37, R38, 0.12022458761930465698 ;  /* 0x3df6384f25267423 */ /* 0x000fe20000000026 */
[----:B------:R-:W-:-:S03]  /*1450*/  FFMA R39, R2, 1.9251366722983220825e-08, R39 ;  /* 0x32a55e3402277823 */ /* 0x000fc60000000027 */
[----:B------:R-:W-:-:S04]  /*1460*/  FMUL R37, R37, R38 ;  /* 0x0000002625257220 */ /* 0x000fc80000400000 */
        /* <DEDUP_REMOVED lines=9> */
[----:B------:R-:W-:-:S03]  /*1500*/  FSETP.GT.AND P2, PT, |R2|, 152, PT ;  /* 0x431800000200780b */ /* 0x000fc60003f44200 */
[----:B------:R-:W-:Y:S01]  /*1510*/  FFMA R38, R38, 2, R37 ;  /* 0x4000000026267823 */ /* 0x000fe20000000025 */
[----:B0-----:R-:W-:Y:S01]  /*1520*/  FADD R3, R2, -R35 ;  /* 0x8000002302037221 */ /* 0x001fe20000000000 */
[----:B------:R-:W-:-:S03]  /*1530*/  FSETP.GT.AND P1, PT, R35, RZ, PT ;  /* 0x000000ff2300720b */ /* 0x000fc60003f24000 */
[----:B------:R-:W-:Y:S01]  /*1540*/  FADD R3, R3, R38 ;  /* 0x0000002603037221 */ /* 0x000fe20000000000 */
[----:B------:R-:W-:Y:S02]  /*1550*/  SEL R35, RZ, 0x83000000, P1 ;  /* 0x83000000ff237807 */ /* 0x000fe40000800000 */
[----:B------:R-:W-:Y:S01]  /*1560*/  FSETP.GEU.AND P1, PT, R2, RZ, PT ;  /* 0x000000ff0200720b */ /* 0x000fe20003f2e000 */
[----:B------:R-:W-:Y:S01]  /*1570*/  FFMA R38, R3, R40, 0.0013391353422775864601 ;  /* 0x3aaf85ed03267423 */ /* 0x000fe20000000028 */
[----:B------:R-:W-:-:S03]  /*1580*/  IADD3 R37, PT, PT, R35, 0x7f000000, RZ ;  /* 0x7f00000023257810 */ /* 0x000fc60007ffe0ff */
[----:B------:R-:W-:-:S04]  /*1590*/  FFMA R38, R3, R38, 0.0096188392490148544312 ;  /* 0x3c1d985603267423 */ /* 0x000fc80000000026 */
[C---:B------:R-:W-:Y:S02]  /*15a0*/  FFMA R40, R3.reuse, R38, 0.055503588169813156128 ;  /* 0x3d6357bb03287423 */ /* 0x040fe40000000026 */
[----:B------:R-:W0:Y:S02]  /*15b0*/  F2I.NTZ R38, R2 ;  /* 0x0000000200267305 */ /* 0x000e240000203100 */
[----:B------:R-:W-:-:S04]  /*15c0*/  FFMA R40, R3, R40, 0.24022644758224487305 ;  /* 0x3e75fdec03287423 */ /* 0x000fc80000000028 */
[----:B------:R-:W-:-:S04]  /*15d0*/  FFMA R40, R3, R40, 0.69314718246459960938 ;  /* 0x3f31721803287423 */ /* 0x000fc80000000028 */
[----:B------:R-:W-:Y:S01]  /*15e0*/  FFMA R40, R3, R40, 1 ;  /* 0x3f80000003287423 */ /* 0x000fe20000000028 */
[----:B------:R-:W-:-:S03]  /*15f0*/  FSEL R3, RZ, +INF , !P1 ;  /* 0x7f800000ff037808 */ /* 0x000fc60004800000 */
[----:B------:R-:W-:Y:S01]  /*1600*/  FMUL R37, R37, R40 ;  /* 0x0000002825257220 */ /* 0x000fe20000400000 */
[----:B0-----:R-:W-:-:S05]  /*1610*/  LEA R38, R38, -R35, 0x17 ;  /* 0x8000002326267211 */ /* 0x001fca00078eb8ff */
[----:B------:R-:W-:Y:S01]  /*1620*/  @!P2 FMUL R3, R38, R37 ;  /* 0x000000252603a220 */ /* 0x000fe20000400000 */
[----:B------:R-:W-:-:S07]  /*1630*/  @!P0 LOP3.LUT R3, R4, 0x7fffffff, RZ, 0xc0, !PT ;  /* 0x7fffffff04038812 */ /* 0x000fce00078ec0ff */
.L_x_9:
[----:B------:R-:W-:Y:S05]  /*1640*/  BSYNC.RECONVERGENT B1 ;  /* 0x0000000000017941 */ /* 0x000fea0003800200 */
.L_x_8:
[----:B------:R-:W-:Y:S01]  /*1650*/  FADD R36, R36, R3 ;  /* 0x0000000324247221 */ /* 0x000fe20000000000 */
[----:B------:R-:W-:Y:S03]  /*1660*/  BSSY.RECONVERGENT B1, `(.L_x_10) ;  /* 0x000000e000017945 */ /* 0x000fe60003800200 */
[----:B------:R0:W1:Y:S01]  /*1670*/  MUFU.RSQ R35, R36 ;  /* 0x0000002400237308 */ /* 0x0000620000001400 */
[----:B------:R-:W-:-:S04]  /*1680*/  IADD3 R2, PT, PT, R36, -0xd000000, RZ ;  /* 0xf300000024027810 */ /* 0x000fc80007ffe0ff */
[----:B------:R-:W-:-:S13]  /*1690*/  ISETP.GT.U32.AND P0, PT, R2, 0x727fffff, PT ;  /* 0x727fffff0200780c */ /* 0x000fda0003f04070 */
[----:B01----:R-:W-:Y:S05]  /*16a0*/  @!P0 BRA `(.L_x_11) ;  /* 0x0000000000148947 */ /* 0x003fea0003800000 */
[----:B------:R-:W-:Y:S02]  /*16b0*/  MOV R3, R36 ;  /* 0x0000002400037202 */ /* 0x000fe40000000f00 */
[----:B------:R-:W-:-:S07]  /*16c0*/  MOV R2, 0x16e0 ;  /* 0x000016e000027802 */ /* 0x000fce0000000f00 */
[----:B-----5:R-:W-:Y:S05]  /*16d0*/  CALL.REL.NOINC `($__internal_0_$__cuda_sm20_sqrt_rn_f32_slowpath) ;  /* 0x000000e8001c7944 */ /* 0x020fea0003c00000 */
[----:B------:R-:W-:Y:S01]  /*16e0*/  MOV R3, R38 ;  /* 0x0000002600037202 */ /* 0x000fe20000000f00 */
[----:B------:R-:W-:Y:S06]  /*16f0*/  BRA `(.L_x_12) ;  /* 0x0000000000107947 */ /* 0x000fec0003800000 */
.L_x_11:
[----:B------:R-:W-:Y:S01]  /*1700*/  FMUL.FTZ R3, R36, R35 ;  /* 0x0000002324037220 */ /* 0x000fe20000410000 */
[----:B------:R-:W-:-:S03]  /*1710*/  FMUL.FTZ R4, R35, 0.5 ;  /* 0x3f00000023047820 */ /* 0x000fc60000410000 */
[----:B------:R-:W-:-:S04]  /*1720*/  FFMA R2, -R3, R3, R36 ;  /* 0x0000000303027223 */ /* 0x000fc80000000124 */
[----:B------:R-:W-:-:S07]  /*1730*/  FFMA R3, R2, R4, R3 ;  /* 0x0000000402037223 */ /* 0x000fce0000000003 */
.L_x_12:
[----:B------:R-:W-:Y:S05]  /*1740*/  BSYNC.RECONVERGENT B1 ;  /* 0x0000000000017941 */ /* 0x000fea0003800200 */
.L_x_10:
[----:B------:R-:W0:Y:S01]  /*1750*/  LDC R36, c[0x0][0x3f0] ;  /* 0x0000fc00ff247b82 */ /* 0x000e220000000800 */
[----:B------:R-:W-:Y:S01]  /*1760*/  BSSY.RECONVERGENT B3, `(.L_x_13) ;  /* 0x000000b000037945 */ /* 0x000fe20003800200 */
[----:B0-----:R-:W0:Y:S08]  /*1770*/  MUFU.RCP R2, R36 ;  /* 0x0000002400027308 */ /* 0x001e300000001000 */
[----:B------:R-:W1:Y:S01]  /*1780*/  FCHK P0, R3, R36 ;  /* 0x0000002403007302 */ /* 0x000e620000000000 */
[----:B0-----:R-:W-:-:S04]  /*1790*/  FFMA R35, R2, -R36, 1 ;  /* 0x3f80000002237423 */ /* 0x001fc80000000824 */
[----:B------:R-:W-:-:S04]  /*17a0*/  FFMA R2, R2, R35, R2 ;  /* 0x0000002302027223 */ /* 0x000fc80000000002 */
[----:B------:R-:W-:-:S04]  /*17b0*/  FFMA R4, R2, R3, RZ ;  /* 0x0000000302047223 */ /* 0x000fc800000000ff */
[----:B------:R-:W-:-:S04]  /*17c0*/  FFMA R35, R4, -R36, R3 ;  /* 0x8000002404237223 */ /* 0x000fc80000000003 */
[----:B------:R-:W-:Y:S01]  /*17d0*/  FFMA R2, R2, R35, R4 ;  /* 0x0000002302027223 */ /* 0x000fe20000000004 */
[----:B-1----:R-:W-:Y:S06]  /*17e0*/  @!P0 BRA `(.L_x_14) ;  /* 0x0000000000088947 */ /* 0x002fec0003800000 */
[----:B------:R-:W-:-:S07]  /*17f0*/  MOV R4, 0x1810 ;  /* 0x0000181000047802 */ /* 0x000fce0000000f00 */
[----:B-----5:R-:W-:Y:S05]  /*1800*/  CALL.REL.NOINC `($__internal_1_$__cuda_sm3x_div_rn_noftz_f32_slowpath) ;  /* 0x000000e800247944 */ /* 0x020fea0003c00000 */
.L_x_14:
[----:B------:R-:W-:Y:S05]  /*1810*/  BSYNC.RECONVERGENT B3 ;  /* 0x0000000000037941 */ /* 0x000fea0003800200 */
.L_x_13:
[----:B------:R-:W-:Y:S01]  /*1820*/  FSETP.NEU.AND P0, PT, R14, 1, PT ;  /* 0x3f8000000e00780b */ /* 0x000fe20003f0d000 */
[----:B------:R-:W-:Y:S01]  /*1830*/  BSSY.RECONVERGENT B1, `(.L_x_15) ;  /* 0x0000047000017945 */ /* 0x000fe20003800200 */
[----:B------:R-:W-:Y:S01]  /*1840*/  HFMA2 R3, -RZ, RZ, 1.875, 0 ;  /* 0x3f800000ff037431 */ /* 0x000fe200000001ff */
[----:B------:R-:W-:Y:S02]  /*1850*/  FSETP.NEU.AND P3, PT, R15, 1, PT ;  /* 0x3f8000000f00780b */ /* 0x000fe40003f6d000 */
[----:B------:R-:W-:Y:S02]  /*1860*/  FSETP.NEU.AND P2, PT, R32, 1, PT ;  /* 0x3f8000002000780b */ /* 0x000fe40003f4d000 */
[----:B------:R-:W-:-:S06]  /*1870*/  FSETP.NEU.AND P1, PT, R33, 1, PT ;  /* 0x3f8000002100780b */ /* 0x000fcc0003f2d000 */
[----:B------:R-:W-:Y:S07]  /*1880*/  @!P0 BRA `(.L_x_16) ;  /* 0x0000000400048947 */ /* 0x000fee0003800000 */
        /* <DEDUP_REMOVED lines=10> */
[----:B------:R-:W-:Y:S02]  /*1930*/  I2FP.F32.S32 R37, R36 ;  /* 0x0000002400257245 */ /* 0x000fe40000201400 */
[----:B------:R-:W-:Y:S01]  /*1940*/  FSEL R36, RZ, -24, P0 ;  /* 0xc1c00000ff247808 */ /* 0x000fe20000000000 */
[C---:B------:R-:W-:Y:S01]  /*1950*/  FADD R3, R4.reuse, 1 ;  /* 0x3f80000004037421 */ /* 0x040fe20000000000 */
[----:B------:R-:W-:Y:S01]  /*1960*/  FADD R35, R4, -1 ;  /* 0xbf80000004237421 */ /* 0x000fe20000000000 */
[C---:B------:R-:W-:Y:S02]  /*1970*/  FSETP.NEU.AND P0, PT, |R14|.reuse, +INF , PT ;  /* 0x7f8000000e00780b */ /* 0x040fe40003f0d200 */
[----:B------:R-:W-:Y:S01]  /*1980*/  FFMA R37, R37, 1.1920928955078125e-07, R36 ;  /* 0x3400000025257823 */ /* 0x000fe20000000024 */
[----:B------:R-:W-:Y:S01]  /*1990*/  FADD R4, R35, R35 ;  /* 0x0000002323047221 */ /* 0x000fe20000000000 */
[----:B------:R-:W0:Y:S01]  /*19a0*/  MUFU.RCP R3, R3 ;  /* 0x0000000300037308 */ /* 0x000e220000001000 */
[----:B------:R-:W-:-:S13]  /*19b0*/  FSETP.NEU.AND P0, PT, R14, RZ, P0 ;  /* 0x000000ff0e00720b */ /* 0x000fda000070d000 */
[----:B------:R-:W-:Y:S01]  /*19c0*/  @!P0 FADD R14, R14, R14 ;  /* 0x0000000e0e0e8221 */ /* 0x000fe20000000000 */
[----:B0-----:R-:W-:-:S04]  /*19d0*/  FMUL R4, R3, R4 ;  /* 0x0000000403047220 */ /* 0x001fc80000400000 */
[----:B------:R-:W-:Y:S01]  /*19e0*/  FADD R38, R35, -R4 ;  /* 0x8000000423267221 */ /* 0x000fe20000000000 */
[----:B------:R-:W-:-:S03]  /*19f0*/  FMUL R36, R4, R4 ;  /* 0x0000000404247220 */ /* 0x000fc60000400000 */
[----:B------:R-:W-:Y:S01]  /*1a00*/  FADD R38, R38, R38 ;  /* 0x0000002626267221 */ /* 0x000fe20000000000 */
[----:B------:R-:W-:-:S03]  /*1a10*/  FFMA R39, R36, R39, 0.0032181653659790754318 ;  /* 0x3b52e7db24277423 */ /* 0x000fc60000000027 */
[----:B------:R-:W-:Y:S01]  /*1a20*/  FFMA R38, R35, -R4, R38 ;  /* 0x8000000423267223 */ /* 0x000fe20000000026 */
[----:B------:R-:W-:-:S03]  /*1a30*/  FFMA R39, R36, R39, 0.018033718690276145935 ;  /* 0x3c93bb7324277423 */ /* 0x000fc60000000027 */
[----:B------:R-:W-:Y:S01]  /*1a40*/  FMUL R35, R3, R38 ;  /* 0x0000002603237220 */ /* 0x000fe20000400000 */
[----:B------:R-:W-:Y:S01]  /*1a50*/  FFMA R3, R4, 1.4426950216293334961, R37 ;  /* 0x3fb8aa3b04037823 */ /* 0x000fe20000000025 */
[----:B------:R-:W-:-:S03]  /*1a60*/  FFMA R39, R36, R39, 0.12022458761930465698 ;  /* 0x3df6384f24277423 */ /* 0x000fc60000000027 */
[----:B------:R-:W-:Y:S01]  /*1a70*/  FADD R37, R37, -R3 ;  /* 0x8000000325257221 */ /* 0x000fe20000000000 */
[----:B------:R-:W-:-:S03]  /*1a80*/  FMUL R39, R36, R39 ;  /* 0x0000002724277220 */ /* 0x000fc60000400000 */
[----:B------:R-:W-:Y:S01]  /*1a90*/  FFMA R38, R4, 1.4426950216293334961, R37 ;  /* 0x3fb8aa3b04267823 */ /* 0x000fe20000000025 */
[----:B------:R-:W-:-:S03]  /*1aa0*/  FMUL R36, R39, 3 ;  /* 0x4040000027247820 */ /* 0x000fc60000400000 */
[----:B------:R-:W-:Y:S01]  /*1ab0*/  FFMA R37, R35, 1.4426950216293334961, R38 ;  /* 0x3fb8aa3b23257823 */ /* 0x000fe20000000026 */
[----:B------:R-:W-:-:S03]  /*1ac0*/  HFMA2 R38, -RZ, RZ, 0.64013671875, -15.109375 ;  /* 0x391fcb8eff267431 */ /* 0x000fc600000001ff */
        /* <DEDUP_REMOVED lines=18> */
[C---:B------:R-:W-:Y:S02]  /*1bf0*/  FFMA R38, R3.reuse, R36, 0.0096188392490148544312 ;  /* 0x3c1d985603267423 */ /* 0x040fe40000000024 */
[----:B------:R-:W0:Y:S02]  /*1c00*/  F2I.NTZ R36, R4 ;  /* 0x0000000400247305 */ /* 0x000e240000203100 */
[----:B------:R-:W-:-:S04]  /*1c10*/  FFMA R38, R3, R38, 0.055503588169813156128 ;  /* 0x3d6357bb03267423 */ /* 0x000fc80000000026 */
[----:B------:R-:W-:-:S04]  /*1c20*/  FFMA R38, R3, R38, 0.24022644758224487305 ;  /* 0x3e75fdec03267423 */ /* 0x000fc80000000026 */
[----:B------:R-:W-:-:S04]  /*1c30*/  FFMA R38, R3, R38, 0.69314718246459960938 ;  /* 0x3f31721803267423 */ /* 0x000fc80000000026 */
[----:B------:R-:W-:Y:S01]  /*1c40*/  FFMA R38, R3, R38, 1 ;  /* 0x3f80000003267423 */ /* 0x000fe20000000026 */
[----:B0-----:R-:W-:Y:S02]  /*1c50*/  LEA R36, R36, -R35, 0x17 ;  /* 0x8000002324247211 */ /* 0x001fe400078eb8ff */
[----:B------:R-:W-:Y:S01]  /*1c60*/  FSEL R3, RZ, +INF , !P4 ;  /* 0x7f800000ff037808 */ /* 0x000fe20006000000 */
[----:B------:R-:W-:-:S04]  /*1c70*/  FMUL R37, R37, R38 ;  /* 0x0000002625257220 */ /* 0x000fc80000400000 */
[----:B------:R-:W-:Y:S01]  /*1c80*/  @!P5 FMUL R3, R36, R37 ;  /* 0x000000252403d220 */ /* 0x000fe20000400000 */
[----:B------:R-:W-:-:S07]  /*1c90*/  @!P0 LOP3.LUT R3, R14, 0x7fffffff, RZ, 0xc0, !PT ;  /* 0x7fffffff0e038812 */ /* 0x000fce00078ec0ff */
.L_x_16:
[----:B------:R-:W-:Y:S05]  /*1ca0*/  BSYNC.RECONVERGENT B1 ;  /* 0x0000000000017941 */ /* 0x000fea0003800200 */
.L_x_15:
        /* <DEDUP_REMOVED lines=8> */
[----:B------:R-:W-:Y:S02]  /*1d30*/  FSEL R4, R4, |R15|, !P0 ;  /* 0x4000000f04047208 */ /* 0x000fe40004000000 */
[----:B------:R-:W-:Y:S02]  /*1d40*/  FSEL R36, RZ, -24, P0 ;  /* 0xc1c00000ff247808 */ /* 0x000fe40000000000 */
[----:B------:R-:W-:Y:S02]  /*1d50*/  IADD3 R14, PT, PT, R4, -0x3f3504f3, RZ ;  /* 0xc0cafb0d040e7810 */ /* 0x000fe40007ffe0ff */
[C---:B------:R-:W-:Y:S02]  /*1d60*/  FSETP.NEU.AND P0, PT, |R15|.reuse, +INF , PT ;  /* 0x7f8000000f00780b */ /* 0x040fe40003f0d200 */
[----:B------:R-:W-:Y:S02]  /*1d70*/  LOP3.LUT R35, R14, 0xff800000, RZ, 0xc0, !PT ;  /* 0xff8000000e237812 */ /* 0x000fe400078ec0ff */
[----:B------:R-:W-:-:S02]  /*1d80*/  FSETP.NEU.AND P0, PT, R15, RZ, P0 ;  /* 0x000000ff0f00720b */ /* 0x000fc4000070d000 */
[----:B------:R-:W-:-:S05]  /*1d90*/  IADD3 R14, PT, PT, R4, -R35, RZ ;  /* 0x80000023040e7210 */ /* 0x000fca0007ffe0ff */
[C---:B------:R-:W-:Y:S01]  /*1da0*/  FADD R4, R14.reuse, 1 ;  /* 0x3f8000000e047421 */ /* 0x040fe20000000000 */
[----:B------:R-:W-:-:S04]  /*1db0*/  FADD R39, R14, -1 ;  /* 0xbf8000000e277421 */ /* 0x000fc80000000000 */
[----:B------:R-:W-:Y:S01]  /*1dc0*/  FADD R37, R39, R39 ;  /* 0x0000002727257221 */ /* 0x000fe20000000000 */
[----:B------:R-:W0:Y:S01]  /*1dd0*/  MUFU.RCP R4, R4 ;  /* 0x0000000400047308 */ /* 0x000e220000001000 */
[----:B------:R-:W-:Y:S02]  /*1de0*/  @!P0 FADD R15, R15, R15 ;  /* 0x0000000f0f0f8221 */ /* 0x000fe40000000000 */
[----:B0-----:R-:W-:Y:S01]  /*1df0*/  FMUL R14, R4, R37 ;  /* 0x00000025040e7220 */ /* 0x001fe20000400000 */
[----:B------:R-:W-:-:S03]  /*1e00*/  I2FP.F32.S32 R37, R35 ;  /* 0x0000002300257245 */ /* 0x000fc60000201400 */
[----:B------:R-:W-:Y:S02]  /*1e10*/  FADD R38, R39, -R14 ;  /* 0x8000000e27267221 */ /* 0x000fe40000000000 */
[----:B------:R-:W-:Y:S01]  /*1e20*/  FFMA R37, R37, 1.1920928955078125e-07, R36 ;  /* 0x3400000025257823 */ /* 0x000fe20000000024 */
[----:B------:R-:W-:Y:S01]  /*1e30*/  FMUL R36, R14, R14 ;  /* 0x0000000e0e247220 */ /* 0x000fe20000400000 */
[----:B------:R-:W-:-:S04]  /*1e40*/  FADD R38, R38, R38 ;  /* 0x0000002626267221 */ /* 0x000fc80000000000 */
[----:B------:R-:W-:Y:S01]  /*1e50*/  FFMA R35, R39, -R14, R38 ;  /* 0x8000000e27237223 */ /* 0x000fe20000000026 */
[----:B------:R-:W-:-:S03]  /*1e60*/  HFMA2 R39, -RZ, RZ, 0.771484375, 0.21533203125 ;  /* 0x3a2c32e4ff277431 */ /* 0x000fc600000001ff */
[----:B------:R-:W-:Y:S01]  /*1e70*/  FMUL R35, R4, R35 ;  /* 0x0000002304237220 */ /* 0x000fe20000400000 */
[----:B------:R-:W-:-:S04]  /*1e80*/  FFMA R4, R14, 1.4426950216293334961, R37 ;  /* 0x3fb8aa3b0e047823 */ /* 0x000fc80000000025 */
[----:B------:R-:W-:Y:S01]  /*1e90*/  FADD R37, R37, -R4 ;  /* 0x8000000425257221 */ /* 0x000fe20000000000 */
[----:B------:R-:W-:-:S03]  /*1ea0*/  FFMA R39, R36, R39, 0.0032181653659790754318 ;  /* 0x3b52e7db24277423 */ /* 0x000fc60000000027 */
[----:B------:R-:W-:Y:S01]  /*1eb0*/  FFMA R38, R14, 1.4426950216293334961, R37 ;  /* 0x3fb8aa3b0e267823 */ /* 0x000fe20000000025 */
[----:B------:R-:W-:-:S03]  /*1ec0*/  FFMA R39, R36, R39, 0.018033718690276145935 ;  /* 0x3c93bb7324277423 */ /* 0x000fc60000000027 */
[----:B------:R-:W-:Y:S01]  /*1ed0*/  FFMA R37, R35, 1.4426950216293334961, R38 ;  /* 0x3fb8aa3b23257823 */ /* 0x000fe20000000026 */
[----:B------:R-:W-:-:S03]  /*1ee0*/  FFMA R39, R36, R39, 0.12022458761930465698 ;  /* 0x3df6384f24277423 */ /* 0x000fc60000000027 */
[----:B------:R-:W-:Y:S01]  /*1ef0*/  FFMA R37, R14, 1.9251366722983220825e-08, R37 ;  /* 0x32a55e340e257823 */ /* 0x000fe20000000025 */
        /* <DEDUP_REMOVED lines=10> */
[----:B------:R-:W-:Y:S02]  /*1fa0*/  MOV R39, 0x391fcb8e ;  /* 0x391fcb8e00277802 */ /* 0x000fe40000000f00 */
[----:B------:R-:W-:Y:S01]  /*1fb0*/  FSETP.GT.AND P4, PT, |R14|, 152, PT ;  /* 0x431800000e00780b */ /* 0x000fe20003f84200 */
[----:B------:R-:W-:Y:S02]  /*1fc0*/  FFMA R37, R4, 2, R37 ;  /* 0x4000000004257823 */ /* 0x000fe40000000025 */
[----:B------:R-:W1:Y:S01]  /*1fd0*/  F2I.NTZ R36, R14 ;  /* 0x0000000e00247305 */ /* 0x000e620000203100 */
[----:B0-----:R-:W-:Y:S01]  /*1fe0*/  FADD R4, R14, -R35 ;  /* 0x800000230e047221 */ /* 0x001fe20000000000 */
[----:B------:R-:W-:-:S03]  /*1ff0*/  FSETP.GT.AND P3, PT, R35, RZ, PT ;  /* 0x000000ff2300720b */ /* 0x000fc60003f64000 */
[----:B------:R-:W-:Y:S01]  /*2000*/  FADD R4, R4, R37 ;  /* 0x0000002504047221 */ /* 0x000fe20000000000 */
[----:B------:R-:W-:Y:S02]  /*2010*/  SEL R35, RZ, 0x83000000, P3 ;  /* 0x83000000ff237807 */ /* 0x000fe40001800000 */
[----:B------:R-:W-:Y:S01]  /*2020*/  FSETP.GEU.AND P3, PT, R14, RZ, PT ;  /* 0x000000ff0e00720b */ /* 0x000fe20003f6e000 */
[----:B------:R-:W-:Y:S01]  /*2030*/  FFMA R37, R4, R39, 0.0013391353422775864601 ;  /* 0x3aaf85ed04257423 */ /* 0x000fe20000000027 */
[----:B-1----:R-:W-:-:S03]  /*2040*/  LEA R36, R36, -R35, 0x17 ;  /* 0x8000002324247211 */ /* 0x002fc600078eb8ff */
[----:B------:R-:W-:-:S04]  /*2050*/  FFMA R37, R4, R37, 0.0096188392490148544312 ;  /* 0x3c1d985604257423 */ /* 0x000fc80000000025 */
[----:B------:R-:W-:-:S04]  /*2060*/  FFMA R37, R4, R37, 0.055503588169813156128 ;  /* 0x3d6357bb04257423 */ /* 0x000fc80000000025 */
[----:B------:R-:W-:-:S04]  /*2070*/  FFMA R37, R4, R37, 0.24022644758224487305 ;  /* 0x3e75fdec04257423 */ /* 0x000fc80000000025 */
[----:B------:R-:W-:Y:S01]  /*2080*/  FFMA R39, R4, R37, 0.69314718246459960938 ;  /* 0x3f31721804277423 */ /* 0x000fe20000000025 */
[----:B------:R-:W-:-:S03]  /*2090*/  IADD3 R37, PT, PT, R35, 0x7f000000, RZ ;  /* 0x7f00000023257810 */ /* 0x000fc60007ffe0ff */
[----:B------:R-:W-:Y:S01]  /*20a0*/  FFMA R14, R4, R39, 1 ;  /* 0x3f800000040e7423 */ /* 0x000fe20000000027 */
[----:B------:R-:W-:-:S03]  /*20b0*/  FSEL R4, RZ, +INF , !P3 ;  /* 0x7f800000ff047808 */ /* 0x000fc60005800000 */
[----:B------:R-:W-:-:S04]  /*20c0*/  FMUL R37, R37, R14 ;  /* 0x0000000e25257220 */ /* 0x000fc80000400000 */
[----:B------:R-:W-:Y:S01]  /*20d0*/  @!P4 FMUL R4, R36, R37 ;  /* 0x000000252404c220 */ /* 0x000fe20000400000 */
[----:B------:R-:W-:-:S07]  /*20e0*/  @!P0 LOP3.LUT R4, R15, 0x7fffffff, RZ, 0xc0, !PT ;  /* 0x7fffffff0f048812 */ /* 0x000fce00078ec0ff */
.L_x_18:
[----:B------:R-:W-:Y:S05]  /*20f0*/  BSYNC.RECONVERGENT B1 ;  /* 0x0000000000017941 */ /* 0x000fea0003800200 */
.L_x_17:
[----:B------:R-:W-:Y:S01]  /*2100*/  FADD R3, R4, R3 ;  /* 0x0000000304037221 */ /* 0x000fe20000000000 */
[----:B------:R-:W-:Y:S01]  /*2110*/  BSSY.RECONVERGENT B1, `(.L_x_19) ;  /* 0x0000044000017945 */ /* 0x000fe20003800200 */
[----:B------:R-:W-:-:S03]  /*2120*/  HFMA2 R4, -RZ, RZ, 1.875, 0 ;  /* 0x3f800000ff047431 */ /* 0x000fc600000001ff */
[----:B------:R-:W-:Y:S05]  /*2130*/  @!P2 BRA `(.L_x_20) ;  /* 0x000000040004a947 */ /* 0x000fea0003800000 */
        /* <DEDUP_REMOVED lines=12> */
[----:B------:R-:W-:-:S04]  /*2200*/  FADD R39, R15, -1 ;  /* 0xbf8000000f277421 */ /* 0x000fc80000000000 */
[C---:B------:R-:W-:Y:S01]  /*2210*/  FADD R15, R39.reuse, R39 ;  /* 0x00000027270f7221 */ /* 0x040fe20000000000 */
[----:B------:R-:W0:Y:S03]  /*2220*/  MUFU.RCP R4, R4 ;  /* 0x0000000400047308 */ /* 0x000e260000001000 */
[----:B0-----:R-:W-:Y:S01]  /*2230*/  FMUL R14, R4, R15 ;  /* 0x0000000f040e7220 */ /* 0x001fe20000400000 */
[----:B------:R-:W-:Y:S02]  /*2240*/  FSEL R15, RZ, -24, P0 ;  /* 0xc1c00000ff0f7808 */ /* 0x000fe40000000000 */
[----:B------:R-:W-:Y:S01]  /*2250*/  FSETP.NEU.AND P0, PT, |R32|, +INF , PT ;  /* 0x7f8000002000780b */ /* 0x000fe20003f0d200 */
[----:B------:R-:W-:Y:S02]  /*2260*/  FADD R35, R39, -R14 ;  /* 0x8000000e27237221 */ /* 0x000fe40000000000 */
[----:B------:R-:W-:Y:S01]  /*2270*/  FFMA R37, R36, 1.1920928955078125e-07, R15 ;  /* 0x3400000024257823 */ /* 0x000fe2000000000f */
[----:B------:R-:W-:Y:S01]  /*2280*/  FSETP.NEU.AND P0, PT, R32, RZ, P0 ;  /* 0x000000ff2000720b */ /* 0x000fe2000070d000 */
[----:B------:R-:W-:Y:S01]  /*2290*/  FADD R36, R35, R35 ;  /* 0x0000002323247221 */ /* 0x000fe20000000000 */
[C---:B------:R-:W-:Y:S01]  /*22a0*/  FMUL R35, R14.reuse, R14 ;  /* 0x0000000e0e237220 */ /* 0x040fe20000400000 */
[----:B------:R-:W-:-:S02]  /*22b0*/  FFMA R15, R14, 1.4426950216293334961, R37 ;  /* 0x3fb8aa3b0e0f7823 */ /* 0x000fc40000000025 */
[----:B------:R-:W-:Y:S01]  /*22c0*/  FFMA R39, R39, -R14, R36 ;  /* 0x8000000e27277223 */ /* 0x000fe20000000024 */
[----:B------:R-:W-:Y:S01]  /*22d0*/  FFMA R36, R35, R38, 0.0032181653659790754318 ;  /* 0x3b52e7db23247423 */ /* 0x000fe20000000026 */
[----:B------:R-:W-:Y:S02]  /*22e0*/  FADD R37, R37, -R15 ;  /* 0x8000000f25257221 */ /* 0x000fe40000000000 */
[----:B------:R-:W-:Y:S01]  /*22f0*/  FMUL R39, R4, R39 ;  /* 0x0000002704277220 */ /* 0x000fe20000400000 */
[C---:B------:R-:W-:Y:S01]  /*2300*/  FFMA R36, R35.reuse, R36, 0.018033718690276145935 ;  /* 0x3c93bb7323247423 */ /* 0x040fe20000000024 */
[----:B------:R-:W-:Y:S02]  /*2310*/  FFMA R4, R14, 1.4426950216293334961, R37 ;  /* 0x3fb8aa3b0e047823 */ /* 0x000fe40000000025 */
[----:B------:R-:W-:Y:S01]  /*2320*/  @!P0 FADD R32, R32, R32 ;  /* 0x0000002020208221 */ /* 0x000fe20000000000 */
[----:B------:R-:W-:Y:S01]  /*2330*/  FFMA R36, R35, R36, 0.12022458761930465698 ;  /* 0x3df6384f23247423 */ /* 0x000fe20000000024 */
[----:B------:R-:W-:-:S03]  /*2340*/  FFMA R37, R39, 1.4426950216293334961, R4 ;  /* 0x3fb8aa3b27257823 */ /* 0x000fc60000000004 */
[----:B------:R-:W-:Y:S01]  /*2350*/  FMUL R35, R35, R36 ;  /* 0x0000002423237220 */ /* 0x000fe20000400000 */
[----:B------:R-:W-:-:S03]  /*2360*/  FFMA R36, R14, 1.9251366722983220825e-08, R37 ;  /* 0x32a55e340e247823 */ /* 0x000fc60000000025 */
        /* <DEDUP_REMOVED lines=9> */
[----:B------:R-:W-:Y:S01]  /*2400*/  HFMA2 R15, -RZ, RZ, 0.64013671875, -15.109375 ;  /* 0x391fcb8eff0f7431 */ /* 0x000fe200000001ff */
[----:B------:R-:W-:Y:S02]  /*2410*/  FSETP.GT.AND P3, PT, |R4|, 152, PT ;  /* 0x431800000400780b */ /* 0x000fe40003f64200 */
[----:B------:R-:W-:Y:S02]  /*2420*/  FFMA R37, R14, 2, R37 ;  /* 0x400000000e257823 */ /* 0x000fe40000000025 */
[----:B------:R-:W1:Y:S01]  /*2430*/  F2I.NTZ R36, R4 ;  /* 0x0000000400247305 */ /* 0x000e620000203100 */
[----:B0-----:R-:W-:Y:S01]  /*2440*/  FADD R14, R4, -R35 ;  /* 0x80000023040e7221 */ /* 0x001fe20000000000 */
[----:B------:R-:W-:-:S03]  /*2450*/  FSETP.GT.AND P2, PT, R35, RZ, PT ;  /* 0x000000ff2300720b */ /* 0x000fc60003f44000 */
[----:B------:R-:W-:-:S04]  /*2460*/  FADD R14, R14, R37 ;  /* 0x000000250e0e7221 */ /* 0x000fc80000000000 */
[----:B------:R-:W-:-:S04]  /*2470*/  FFMA R15, R14, R15, 0.0013391353422775864601 ;  /* 0x3aaf85ed0e0f7423 */ /* 0x000fc8000000000f */
[----:B------:R-:W-:-:S04]  /*2480*/  FFMA R15, R14, R15, 0.0096188392490148544312 ;  /* 0x3c1d98560e0f7423 */ /* 0x000fc8000000000f */
[----:B------:R-:W-:-:S04]  /*2490*/  FFMA R15, R14, R15, 0.055503588169813156128 ;  /* 0x3d6357bb0e0f7423 */ /* 0x000fc8000000000f */
[----:B------:R-:W-:Y:S01]  /*24a0*/  FFMA R35, R14, R15, 0.24022644758224487305 ;  /* 0x3e75fdec0e237423 */ /* 0x000fe2000000000f */
[----:B------:R-:W-:Y:S02]  /*24b0*/  SEL R15, RZ, 0x83000000, P2 ;  /* 0x83000000ff0f7807 */ /* 0x000fe40001000000 */
[----:B------:R-:W-:Y:S01]  /*24c0*/  FSETP.GEU.AND P2, PT, R4, RZ, PT ;  /* 0x000000ff0400720b */ /* 0x000fe20003f4e000 */
[----:B------:R-:W-:Y:S01]  /*24d0*/  FFMA R37, R14, R35, 0.69314718246459960938 ;  /* 0x3f3172180e257423 */ /* 0x000fe20000000023 */
[----:B------:R-:W-:Y:S02]  /*24e0*/  IADD3 R35, PT, PT, R15, 0x7f000000, RZ ;  /* 0x7f0000000f237810 */ /* 0x000fe40007ffe0ff */
[----:B-1----:R-:W-:Y:S01]  /*24f0*/  LEA R36, R36, -R15, 0x17 ;  /* 0x8000000f24247211 */ /* 0x002fe200078eb8ff */
[----:B------:R-:W-:Y:S01]  /*2500*/  FFMA R14, R14, R37, 1 ;  /* 0x3f8000000e0e7423 */ /* 0x000fe20000000025 */
[----:B------:R-:W-:-:S03]  /*2510*/  FSEL R4, RZ, +INF , !P2 ;  /* 0x7f800000ff047808 */ /* 0x000fc60005000000 */
[----:B------:R-:W-:-:S04]  /*2520*/  FMUL R35, R35, R14 ;  /* 0x0000000e23237220 */ /* 0x000fc80000400000 */
[----:B------:R-:W-:Y:S01]  /*2530*/  @!P3 FMUL R4, R36, R35 ;  /* 0x000000232404b220 */ /* 0x000fe20000400000 */
[----:B------:R-:W-:-:S07]  /*2540*/  @!P0 LOP3.LUT R4, R32, 0x7fffffff, RZ, 0xc0, !PT ;  /* 0x7fffffff20048812 */ /* 0x000fce00078ec0ff */
.L_x_20:
[----:B------:R-:W-:Y:S05]  /*2550*/  BSYNC.RECONVERGENT B1 ;  /* 0x0000000000017941 */ /* 0x000fea0003800200 */
.L_x_19:
        /* <DEDUP_REMOVED lines=8> */
[----:B------:R-:W-:Y:S01]  /*25e0*/  FSETP.GEU.AND P0, PT, |R33|, 1.175494350822287508e-38, PT ;  /* 0x008000002100780b */ /* 0x000fe20003f0e200 */
[----:B------:R-:W-:-:S03]  /*25f0*/  HFMA2 R39, -RZ, RZ, 0.771484375, 0.21533203125 ;  /* 0x3a2c32e4ff277431 */ /* 0x000fc600000001ff */
[----:B------:R-:W-:Y:S02]  /*2600*/  FSEL R4, R4, |R33|, !P0 ;  /* 0x4000002104047208 */ /* 0x000fe40004000000 */
[----:B------:R-:W-:Y:S02]  /*2610*/  FSEL R32, RZ, -24, P0 ;  /* 0xc1c00000ff207808 */ /* 0x000fe40000000000 */
[----:B------:R-:W-:Y:S02]  /*2620*/  IADD3 R14, PT, PT, R4, -0x3f3504f3, RZ ;  /* 0xc0cafb0d040e7810 */ /* 0x000fe40007ffe0ff */
[C---:B------:R-:W-:Y:S02]  /*2630*/  FSETP.NEU.AND P0, PT, |R33|.reuse, +INF , PT ;  /* 0x7f8000002100780b */ /* 0x040fe40003f0d200 */
[----:B------:R-:W-:Y:S02]  /*2640*/  LOP3.LUT R15, R14, 0xff800000, RZ, 0xc0, !PT ;  /* 0xff8000000e0f7812 */ /* 0x000fe400078ec0ff */
[----:B------:R-:W-:-:S02]  /*2650*/  FSETP.NEU.AND P0, PT, R33, RZ, P0 ;  /* 0x000000ff2100720b */ /* 0x000fc4000070d000 */
[-C--:B------:R-:W-:Y:S02]  /*2660*/  IADD3 R14, PT, PT, R4, -R15.reuse, RZ ;  /* 0x8000000f040e7210 */ /* 0x080fe40007ffe0ff */
[----:B------:R-:W-:-:S03]  /*2670*/  I2FP.F32.S32 R15, R15 ;  /* 0x0000000f000f7245 */ /* 0x000fc60000201400 */
[C---:B------:R-:W-:Y:S01]  /*2680*/  FADD R4, R14.reuse, 1 ;  /* 0x3f8000000e047421 */ /* 0x040fe20000000000 */
[----:B------:R-:W-:-:S04]  /*2690*/  FADD R37, R14, -1 ;  /* 0xbf8000000e257421 */ /* 0x000fc80000000000 */
[----:B------:R-:W-:Y:S01]  /*26a0*/  FADD R35, R37, R37 ;  /* 0x0000002525237221 */ /* 0x000fe20000000000 */
[----:B------:R-:W0:Y:S01]  /*26b0*/  MUFU.RCP R4, R4 ;  /* 0x0000000400047308 */ /* 0x000e220000001000 */
[----:B------:R-:W-:Y:S02]  /*26c0*/  @!P0 FADD R33, R33, R33 ;  /* 0x0000002121218221 */ /* 0x000fe40000000000 */
[----:B0-----:R-:W-:-:S04]  /*26d0*/  FMUL R14, R4, R35 ;  /* 0x00000023040e7220 */ /* 0x001fc80000400000 */
[----:B------:R-:W-:-:S04]  /*26e0*/  FADD R35, R37, -R14 ;  /* 0x8000000e25237221 */ /* 0x000fc80000000000 */
[----:B------:R-:W-:Y:S01]  /*26f0*/  FADD R36, R35, R35 ;  /* 0x0000002323247221 */ /* 0x000fe20000000000 */
[----:B------:R-:W-:Y:S01]  /*2700*/  FFMA R35, R15, 1.1920928955078125e-07, R32 ;  /* 0x340000000f237823 */ /* 0x000fe20000000020 */
[CC--:B------:R-:W-:Y:S02]  /*2710*/  FMUL R32, R14.reuse, R14.reuse ;  /* 0x0000000e0e207220 */ /* 0x0c0fe40000400000 */
[----:B------:R-:W-:Y:S01]  /*2720*/  FFMA R37, R37, -R14, R36 ;  /* 0x8000000e25257223 */ /* 0x000fe20000000024 */
[----:B------:R-:W-:Y:S01]  /*2730*/  FFMA R15, R14, 1.4426950216293334961, R35 ;  /* 0x3fb8aa3b0e0f7823 */ /* 0x000fe20000000023 */
[----:B------:R-:W-:Y:S02]  /*2740*/  FFMA R39, R32, R39, 0.0032181653659790754318 ;  /* 0x3b52e7db20277423 */ /* 0x000fe40000000027 */
[----:B------:R-:W-:Y:S01]  /*2750*/  FMUL R37, R4, R37 ;  /* 0x0000002504257220 */ /* 0x000fe20000400000 */
[----:B------:R-:W-:Y:S01]  /*2760*/  FADD R35, R35, -R15 ;  /* 0x8000000f23237221 */ /* 0x000fe20000000000 */
[----:B------:R-:W-:-:S03]  /*2770*/  FFMA R39, R32, R39, 0.018033718690276145935 ;  /* 0x3c93bb7320277423 */ /* 0x000fc60000000027 */
[----:B------:R-:W-:Y:S01]  /*2780*/  FFMA R36, R14, 1.4426950216293334961, R35 ;  /* 0x3fb8aa3b0e247823 */ /* 0x000fe20000000023 */
[----:B------:R-:W-:-:S03]  /*2790*/  FFMA R39, R32, R39, 0.12022458761930465698 ;  /* 0x3df6384f20277423 */ /* 0x000fc60000000027 */
        /* <DEDUP_REMOVED lines=33> */
.L_x_22:
[----:B------:R-:W-:Y:S05]  /*29b0*/  BSYNC.RECONVERGENT B1 ;  /* 0x0000000000017941 */ /* 0x000fea0003800200 */
.L_x_21:
[----:B------:R-:W-:Y:S01]  /*29c0*/  FADD R3, R3, R4 ;  /* 0x0000000403037221 */ /* 0x000fe20000000000 */
[----:B------:R-:W-:Y:S03]  /*29d0*/  BSSY.RECONVERGENT B1, `(.L_x_23) ;  /* 0x000000d000017945 */ /* 0x000fe60003800200 */
[----:B------:R0:W1:Y:S01]  /*29e0*/  MUFU.RSQ R4, R3 ;  /* 0x0000000300047308 */ /* 0x0000620000001400 */
[----:B------:R-:W-:-:S04]  /*29f0*/  IADD3 R14, PT, PT, R3, -0xd000000, RZ ;  /* 0xf3000000030e7810 */ /* 0x000fc80007ffe0ff */
[----:B------:R-:W-:Y:S01]  /*2a00*/  ISETP.GT.U32.AND P0, PT, R14, 0x727fffff, PT ;  /* 0x727fffff0e00780c */ /* 0x000fe20003f04070 */
[----:B------:R-:W-:-:S12]  /*2a10*/  FADD R14, -R2, 1 ;  /* 0x3f800000020e7421 */ /* 0x000fd80000000100 */
[----:B01----:R-:W-:Y:S05]  /*2a20*/  @!P0 BRA `(.L_x_24) ;  /* 0x00000000000c8947 */ /* 0x003fea0003800000 */
[----:B------:R-:W-:-:S07]  /*2a30*/  MOV R2, 0x2a50 ;  /* 0x00002a5000027802 */ /* 0x000fce0000000f00 */
[----:B-----5:R-:W-:Y:S05]  /*2a40*/  CALL.REL.NOINC `($__internal_0_$__cuda_sm20_sqrt_rn_f32_slowpath) ;  /* 0x000000d400407944 */ /* 0x020fea0003c00000 */
[----:B------:R-:W-:Y:S05]  /*2a50*/  BRA `(.L_x_25) ;  /* 0x0000000000107947 */ /* 0x000fea0003800000 */
.L_x_24:
[----:B------:R-:W-:Y:S01]  /*2a60*/  FMUL.FTZ R38, R3, R4 ;  /* 0x0000000403267220 */ /* 0x000fe20000410000 */
[----:B------:R-:W-:-:S03]  /*2a70*/  FMUL.FTZ R2, R4, 0.5 ;  /* 0x3f00000004027820 */ /* 0x000fc60000410000 */
[----:B------:R-:W-:-:S04]  /*2a80*/  FFMA R3, -R38, R38, R3 ;  /* 0x0000002626037223 */ /* 0x000fc80000000103 */
[----:B------:R-:W-:-:S07]  /*2a90*/  FFMA R38, R3, R2, R38 ;  /* 0x0000000203267223 */ /* 0x000fce0000000026 */
.L_x_25:
[----:B------:R-:W-:Y:S05]  /*2aa0*/  BSYNC.RECONVERGENT B1 ;  /* 0x0000000000017941 */ /* 0x000fea0003800200 */
.L_x_23:
[----:B------:R-:W0:Y:S01]  /*2ab0*/  LDC.64 R2, c[0x0][0x3d0] ;  /* 0x0000f400ff027b82 */ /* 0x000e220000000a00 */
[----:B------:R-:W1:Y:S01]  /*2ac0*/  LDCU.64 UR4, c[0x0][0x3d8] ;  /* 0x00007b00ff0477ac */ /* 0x000e620008000a00 */
[----:B------:R-:W2:Y:S06]  /*2ad0*/  LDCU UR8, c[0x0][0x3e0] ;  /* 0x00007c00ff0877ac */ /* 0x000eac0008000800 */
[----:B------:R-:W3:Y:S01]  /*2ae0*/  LDC.64 R32, c[0x0][0x3c8] ;  /* 0x0000f200ff207b82 */ /* 0x000ee20000000a00 */
[----:B0----5:R-:W-:-:S05]  /*2af0*/  IMAD.WIDE.U32 R2, R34, 0x4, R2 ;  /* 0x0000000422027825 */ /* 0x021fca00078e0002 */
[----:B------:R-:W4:Y:S01]  /*2b00*/  LDG.E R4, desc[UR6][R2.64] ;  /* 0x0000000602047981 */ /* 0x000f22000c1e1900 */
[----:B---3--:R-:W-:Y:S02]  /*2b10*/  IMAD.WIDE.U32 R32, R34, 0x4, R32 ;  /* 0x0000000422207825 */ /* 0x008fe400078e0020 */
[----:B------:R-:W0:Y:S04]  /*2b20*/  LDC.64 R34, c[0x0][0x3a0] ;  /* 0x0000e800ff227b82 */ /* 0x000e280000000a00 */
[----:B------:R-:W3:Y:S01]  /*2b30*/  LDG.E R33, desc[UR6][R32.64] ;  /* 0x0000000620217981 */ /* 0x000ee2000c1e1900 */
[----:B0-----:R-:W-:-:S03]  /*2b40*/  IMAD.WIDE R40, R13, 0x4, R34 ;  /* 0x000000040d287825 */ /* 0x001fc600078e0222 */
[----:B------:R-:W2:Y:S04]  /*2b50*/  LDG.E R13, desc[UR6][R26.64] ;  /* 0x000000061a0d7981 */ /* 0x000ea8000c1e1900 */
[----:B------:R-:W2:Y:S01]  /*2b60*/  LDG.E R41, desc[UR6][R40.64] ;  /* 0x0000000628297981 */ /* 0x000ea2000c1e1900 */
[----:B-1----:R-:W0:Y:S02]  /*2b70*/  F2F.F64.F32 R36, UR4 ;  /* 0x0000000400247d10 */ /* 0x002e240008201800 */
[----:B0-----:R-:W-:-:S06]  /*2b80*/  DADD R36, R36, 1 ;  /* 0x3ff0000024247429 */ /* 0x001fcc0000000000 */
[----:B----4-:R-:W0:Y:S01]  /*2b90*/  F2F.F64.F32 R34, R4 ;  /* 0x0000000400227310 */ /* 0x010e220000201800 */
[----:B---3--:R-:W-:-:S07]  /*2ba0*/  FADD R38, -R33, R38 ;  /* 0x0000002621267221 */ /* 0x008fce0000000100 */
[----:B------:R-:W1:Y:S01]  /*2bb0*/  F2F.F64.F32 R2, |R38| ;  /* 0x4000002600027310 */ /* 0x000e620000201800 */
[----:B0-----:R-:W-:Y:S01]  /*2bc0*/  DMUL R34, R36, R34 ;  /* 0x0000002224227228 */ /* 0x001fe20000000000 */
[----:B------:R-:W-:-:S07]  /*2bd0*/  FMUL R15, R4, UR4 ;  /* 0x00000004040f7c20 */ /* 0x000fce0008400000 */
[----:B-1----:R-:W-:Y:S01]  /*2be0*/  DSETP.GEU.AND P1, PT, R34, R2, PT ;  /* 0x000000022200722a */ /* 0x002fe20003f2e000 */
[----:B------:R-:W-:-:S13]  /*2bf0*/  FSETP.GT.AND P0, PT, |R38|, R15, PT ;  /* 0x0000000f2600720b */ /* 0x000fda0003f04200 */
[----:B------:R-:W-:Y:S01]  /*2c00*/  @!P1 FMUL R14, R14, UR5 ;  /* 0x000000050e0e9c20 */ /* 0x000fe20008400000 */
[----:B------:R-:W-:-:S03]  /*2c10*/  DSETP.GT.AND P1, PT, R34, R2, PT ;  /* 0x000000022200722a */ /* 0x000fc60003f24000 */
[----:B--2---:R-:W-:-:S05]  /*2c20*/  FMUL R3, R14, UR8 ;  /* 0x000000080e037c20 */ /* 0x004fca0008400000 */
[----:B------:R-:W-:-:S05]  /*2c30*/  @P0 FSEL R14, R3, R14, P1 ;  /* 0x0000000e030e0208 */ /* 0x000fca0000800000 */
[----:B------:R-:W-:-:S05]  /*2c40*/  FMUL R41, R14, R41 ;  /* 0x000000290e297220 */ /* 0x000fca0000400000 */
[----:B------:R-:W-:-:S13]  /*2c50*/  FSETP.GT.AND P0, PT, R41, R13, PT ;  /* 0x0000000d2900720b */ /* 0x000fda0003f04000 */
[----:B------:R-:W-:Y:S05]  /*2c60*/  @!P0 BRA `(.L_x_1) ;  /* 0x0000000000208947 */ /* 0x000fea0003800000 */
[----:B------:R-:W2:Y:S02]  /*2c70*/  LDG.E R2, desc[UR6][R24.64] ;  /* 0x0000000618027981 */ /* 0x000ea4000c1e1900 */
[----:B--2---:R-:W-:-:S13]  /*2c80*/  FSETP.GT.AND P0, PT, R41, R2, PT ;  /* 0x000000022900720b */ /* 0x004fda0003f04000 */
[----:B------:R-:W-:Y:S05]  /*2c90*/  @!P0 BRA `(.L_x_1) ;  /* 0x0000000000148947 */ /* 0x000fea0003800000 */
[----:B------:R0:W-:Y:S04]  /*2ca0*/  STG.E desc[UR6][R24.64], R41 ;  /* 0x0000002918007986 */ /* 0x0001e8000c101906 */
[----:B------:R-:W2:Y:S01]  /*2cb0*/  LDG.E.U8 R43, desc[UR6][R42.64] ;  /* 0x000000062a2b7981 */ /* 0x000ea2000c1e1100 */
[----:B------:R-:W-:-:S03]  /*2cc0*/  MOV R15, 0x1 ;  /* 0x00000001000f7802 */ /* 0x000fc60000000f00 */
[----:B--2---:R0:W-:Y:S04]  /*2cd0*/  STG.E.U8 desc[UR6][R28.64], R43 ;  /* 0x0000002b1c007986 */ /* 0x0041e8000c101106 */
[----:B------:R0:W-:Y:S02]  /*2ce0*/  STG.E.U8 desc[UR6][R30.64], R15 ;  /* 0x0000000f1e007986 */ /* 0x0001e4000c101106 */
.L_x_1:
[----:B------:R-:W-:Y:S05]  /*2cf0*/  BSYNC.RECONVERGENT B0 ;  /* 0x0000000000007941 */ /* 0x000fea0003800200 */
.L_x_0:
[----:B------:R-:W1:Y:S01]  /*2d00*/  LDCU UR4, c[0x0][0x3e4] ;  /* 0x00007c80ff0477ac */ /* 0x000e620008000800 */
[----:B------:R-:W-:Y:S01]  /*2d10*/  BSSY.RECONVERGENT B0, `(.L_x_26) ;  /* 0x00002a0000007945 */ /* 0x000fe20003800200 */
[----:B-1----:R-:W-:-:S06]  /*2d20*/  UIADD3 UR4, UPT, UPT, UR4, -0x1, URZ ;  /* 0xffffffff04047890 */ /* 0x002fcc000fffe0ff */
[----:B------:R-:W-:-:S13]  /*2d30*/  ISETP.NE.AND P0, PT, R6, UR4, PT ;  /* 0x0000000406007c0c */ /* 0x000fda000bf05270 */
[----:B------:R-:W-:Y:S05]  /*2d40*/  @!P0 BRA `(.L_x_27) ;  /* 0x0000002800708947 */ /* 0x000fea0003800000 */
[----:B------:R-:W1:Y:S01]  /*2d50*/  LDC.64 R34, c[0x0][0x380] ;  /* 0x0000e000ff227b82 */ /* 0x000e620000000a00 */
[----:B------:R-:W2:Y:S01]  /*2d60*/  LDCU.64 UR4, c[0x0][0x3a8] ;  /* 0x00007500ff0477ac */ /* 0x000ea20008000a00 */
[----:B------:R-:W3:Y:S04]  /*2d70*/  LDG.E R32, desc[UR6][R22.64] ;  /* 0x0000000616207981 */ /* 0x000ee8000c1e1900 */
[----:B0-----:R-:W4:Y:S02]  /*2d80*/  LDG.E R15, desc[UR6][R20.64] ;  /* 0x00000006140f7981 */ /* 0x001f24000c1e1900 */
[----:B------:R-:W0:Y:S02]  /*2d90*/  LDC.64 R38, c[0x0][0x390] ;  /* 0x0000e400ff267b82 */ /* 0x000e240000000a00 */
[----:B------:R-:W4:Y:S04]  /*2da0*/  LDG.E R14, desc[UR6][R18.64] ;  /* 0x00000006120e7981 */ /* 0x000f28000c1e1900 */
[----:B------:R-:W4:Y:S02]  /*2db0*/  LDG.E R13, desc[UR6][R16.64] ;  /* 0x00000006100d7981 */ /* 0x000f24000c1e1900 */
[----:B------:R-:W2:Y:S08]  /*2dc0*/  LDC.64 R2, c[0x0][0x398] ;  /* 0x0000e600ff027b82 */ /* 0x000eb00000000a00 */
[----:B------:R-:W2:Y:S01]  /*2dd0*/  LDC.64 R36, c[0x0][0x388] ;  /* 0x0000e200ff247b82 */ /* 0x000ea20000000a00 */
[----:B-1----:R-:W-:-:S05]  /*2de0*/  IMAD.WIDE R34, R12, 0x4, R34 ;  /* 0x000000040c227825 */ /* 0x002fca00078e0222 */
[----:B------:R1:W3:Y:S01]  /*2df0*/  LDG.E R33, desc[UR6][R34.64] ;  /* 0x0000000622217981 */ /* 0x0002e2000c1e1900 */
[C---:B0-----:R-:W-:Y:S01]  /*2e00*/  IMAD.WIDE R38, R12.reuse, 0x4, R38 ;  /* 0x000000040c267825 */ /* 0x041fe200078e0226 */
[----:B--2---:R-:W-:-:S05]  /*2e10*/  IADD3 R42, P0, PT, R12, UR4, RZ ;  /* 0x000000040c2a7c10 */ /* 0x004fca000ff1e0ff */
[----:B------:R-:W4:Y:S01]  /*2e20*/  LDG.E R39, desc[UR6][R38.64] ;  /* 0x0000000626277981 */ /* 0x000f22000c1e1900 */
[----:B------:R-:W-:-:S04]  /*2e30*/  IMAD.WIDE R40, R12, 0x4, R2 ;  /* 0x000000040c287825 */ /* 0x000fc800078e0202 */
[C---:B------:R-:W-:Y:S02]  /*2e40*/  IMAD.WIDE R36, R12.reuse, 0x4, R36 ;  /* 0x000000040c247825 */ /* 0x040fe400078e0224 */
[----:B------:R-:W2:Y:S04]  /*2e50*/  LDG.E R40, desc[UR6][R40.64] ;  /* 0x0000000628287981 */ /* 0x000ea8000c1e1900 */
[----:B------:R-:W2:Y:S01]  /*2e60*/  LDG.E R4, desc[UR6][R36.64] ;  /* 0x0000000624047981 */ /* 0x000ea2000c1e1900 */
[----:B------:R-:W-:-:S05]  /*2e70*/  LEA.HI.X.SX32 R43, R12, UR5, 0x1, P0 ;  /* 0x000000050c2b7c11 */ /* 0x000fca00080f0eff */
[----:B------:R0:W5:Y:S01]  /*2e80*/  LDG.E.U8 R6, desc[UR6][R42.64] ;  /* 0x000000062a067981 */ /* 0x000162000c1e1100 */
[----:B------:R-:W-:Y:S01]  /*2e90*/  BSSY.RECONVERGENT B1, `(.L_x_28) ;  /* 0x000004c000017945 */ /* 0x000fe20003800200 */
[----:B-1----:R-:W-:Y:S02]  /*2ea0*/  HFMA2 R34, -RZ, RZ, 1.875, 0 ;  /* 0x3f800000ff227431 */ /* 0x002fe400000001ff */
[----:B---3--:R-:W-:-:S05]  /*2eb0*/  FADD R33, R32, -R33 ;  /* 0x8000002120217221 */ /* 0x008fca0000000000 */
[----:B------:R-:W-:Y:S01]  /*2ec0*/  FSETP.NEU.AND P0, PT, R33, 1, PT ;  /* 0x3f8000002100780b */ /* 0x000fe20003f0d000 */
[----:B----4-:R-:W-:-:S05]  /*2ed0*/  FADD R2, R14, -R39 ;  /* 0x800000270e027221 */ /* 0x010fca0000000000 */
[----:B------:R-:W-:Y:S01]  /*2ee0*/  FSETP.NEU.AND P2, PT, R2, 1, PT ;  /* 0x3f8000000200780b */ /* 0x000fe20003f4d000 */
[----:B--2---:R-:W-:Y:S01]  /*2ef0*/  FADD R3, R13, -R40 ;  /* 0x800000280d037221 */ /* 0x004fe20000000000 */
[----:B------:R-:W-:-:S04]  /*2f00*/  FADD R4, R15, -R4 ;  /* 0x800000040f047221 */ /* 0x000fc80000000000 */
[----:B------:R-:W-:Y:S02]  /*2f10*/  FSETP.NEU.AND P1, PT, R3, 1, PT ;  /* 0x3f8000000300780b */ /* 0x000fe40003f2d000 */
[----:B------:R-:W-:Y:S01]  /*2f20*/  FSETP.NEU.AND P3, PT, R4, 1, PT ;  /* 0x3f8000000400780b */ /* 0x000fe20003f6d000 */
[----:B0-----:R-:W-:-:S12]  /*2f30*/  @!P0 BRA `(.L_x_29) ;  /* 0x0000000400048947 */ /* 0x001fd80003800000 */
        /* <DEDUP_REMOVED lines=17> */
[----:B------:R-:W-:Y:S01]  /*3050*/  FFMA R38, R37, -R34, R38 ;  /* 0x8000002225267223 */ /* 0x000fe20000000026 */
[----:B------:R-:W-:Y:S02]  /*3060*/  FSEL R37, RZ, -24, P0 ;  /* 0xc1c00000ff257808 */ /* 0x000fe40000000000 */
[----:B------:R-:W-:-:S03]  /*3070*/  FSETP.NEU.AND P0, PT, |R33|, +INF , PT ;  /* 0x7f8000002100780b */ /* 0x000fc60003f0d200 */
[----:B------:R-:W-:Y:S01]  /*3080*/  FFMA R39, R36, 1.1920928955078125e-07, R37 ;  /* 0x3400000024277823 */ /* 0x000fe20000000025 */
[----:B------:R-:W-:Y:S01]  /*3090*/  FMUL R36, R35, R38 ;  /* 0x0000002623247220 */ /* 0x000fe20000400000 */
[----:B------:R-:W-:Y:S01]  /*30a0*/  MOV R38, 0x3a2c32e4 ;  /* 0x3a2c32e400267802 */ /* 0x000fe20000000f00 */
[C---:B------:R-:W-:Y:S01]  /*30b0*/  FMUL R37, R34.reuse, R34 ;  /* 0x0000002222257220 */ /* 0x040fe20000400000 */
[----:B------:R-:W-:Y:S01]  /*30c0*/  FFMA R35, R34, 1.4426950216293334961, R39 ;  /* 0x3fb8aa3b22237823 */ /* 0x000fe20000000027 */
[----:B------:R-:W-:Y:S02]  /*30d0*/  FSETP.NEU.AND P0, PT, R33, RZ, P0 ;  /* 0x000000ff2100720b */ /* 0x000fe4000070d000 */
[----:B------:R-:W-:Y:S01]  /*30e0*/  FFMA R38, R37, R38, 0.0032181653659790754318 ;  /* 0x3b52e7db25267423 */ /* 0x000fe20000000026 */
[----:B------:R-:W-:-:S03]  /*30f0*/  FADD R39, R39, -R35 ;  /* 0x8000002327277221 */ /* 0x000fc60000000000 */
[----:B------:R-:W-:Y:S01]  /*3100*/  FFMA R38, R37, R38, 0.018033718690276145935 ;  /* 0x3c93bb7325267423 */ /* 0x000fe20000000026 */
[----:B------:R-:W-:-:S03]  /*3110*/  FFMA R39, R34, 1.4426950216293334961, R39 ;  /* 0x3fb8aa3b22277823 */ /* 0x000fc60000000027 */
[----:B------:R-:W-:Y:S01]  /*3120*/  FFMA R38, R37, R38, 0.12022458761930465698 ;  /* 0x3df6384f25267423 */ /* 0x000fe20000000026 */
[----:B------:R-:W-:Y:S02]  /*3130*/  FFMA R39, R36, 1.4426950216293334961, R39 ;  /* 0x3fb8aa3b24277823 */ /* 0x000fe40000000027 */
[----:B------:R-:W-:Y:S01]  /*3140*/  @!P0 FADD R33, R33, R33 ;  /* 0x0000002121218221 */ /* 0x000fe20000000000 */
[----:B------:R-:W-:Y:S01]  /*3150*/  FMUL R37, R37, R38 ;  /* 0x0000002625257220 */ /* 0x000fe20000400000 */
[----:B------:R-:W-:-:S03]  /*3160*/  FFMA R38, R34, 1.9251366722983220825e-08, R39 ;  /* 0x32a55e3422267823 */ /* 0x000fc60000000027 */
[----:B------:R-:W-:-:S04]  /*3170*/  FMUL R39, R37, 3 ;  /* 0x4040000025277820 */ /* 0x000fc80000400000 */
[----:B------:R-:W-:Y:S01]  /*3180*/  FFMA R38, R36, R39, R38 ;  /* 0x0000002724267223 */ /* 0x000fe20000000026 */
[----:B------:R-:W-:-:S03]  /*3190*/  HFMA2 R36, -RZ, RZ, 0.64013671875, -15.109375 ;  /* 0x391fcb8eff247431 */ /* 0x000fc600000001ff */
        /* <DEDUP_REMOVED lines=10> */
[----:B------:R-:W-:Y:S02]  /*3240*/  FSETP.GT.AND P4, PT, R37, RZ, PT ;  /* 0x000000ff2500720b */ /* 0x000fe40003f84000 */
[----:B------:R-:W0:Y:S01]  /*3250*/  F2I.NTZ R37, R34 ;  /* 0x0000002200257305 */ /* 0x000e220000203100 */
[----:B------:R-:W-:-:S04]  /*3260*/  FADD R35, R35, R38 ;  /* 0x0000002623237221 */ /* 0x000fc80000000000 */
[----:B------:R-:W-:-:S04]  /*3270*/  FFMA R36, R35, R36, 0.0013391353422775864601 ;  /* 0x3aaf85ed23247423 */ /* 0x000fc80000000024 */
[----:B------:R-:W-:-:S04]  /*3280*/  FFMA R36, R35, R36, 0.0096188392490148544312 ;  /* 0x3c1d985623247423 */ /* 0x000fc80000000024 */
[----:B------:R-:W-:-:S04]  /*3290*/  FFMA R36, R35, R36, 0.055503588169813156128 ;  /* 0x3d6357bb23247423 */ /* 0x000fc80000000024 */
[----:B------:R-:W-:-:S04]  /*32a0*/  FFMA R36, R35, R36, 0.24022644758224487305 ;  /* 0x3e75fdec23247423 */ /* 0x000fc80000000024 */
[C---:B------:R-:W-:Y:S01]  /*32b0*/  FFMA R38, R35.reuse, R36, 0.69314718246459960938 ;  /* 0x3f31721823267423 */ /* 0x040fe20000000024 */
[----:B------:R-:W-:Y:S02]  /*32c0*/  SEL R36, RZ, 0x83000000, P4 ;  /* 0x83000000ff247807 */ /* 0x000fe40002000000 */
[----:B------:R-:W-:Y:S01]  /*32d0*/  FSETP.GEU.AND P4, PT, R34, RZ, PT ;  /* 0x000000ff2200720b */ /* 0x000fe20003f8e000 */
[----:B------:R-:W-:Y:S01]  /*32e0*/  FFMA R38, R35, R38, 1 ;  /* 0x3f80000023267423 */ /* 0x000fe20000000026 */
[----:B------:R-:W-:Y:S02]  /*32f0*/  IADD3 R35, PT, PT, R36, 0x7f000000, RZ ;  /* 0x7f00000024237810 */ /* 0x000fe40007ffe0ff */
[----:B0-----:R-:W-:Y:S02]  /*3300*/  LEA R37, R37, -R36, 0x17 ;  /* 0x8000002425257211 */ /* 0x001fe400078eb8ff */
[----:B------:R-:W-:Y:S01]  /*3310*/  FSEL R34, RZ, +INF , !P4 ;  /* 0x7f800000ff227808 */ /* 0x000fe20006000000 */
[----:B------:R-:W-:-:S04]  /*3320*/  FMUL R38, R35, R38 ;  /* 0x0000002623267220 */ /* 0x000fc80000400000 */
[----:B------:R-:W-:Y:S01]  /*3330*/  @!P5 FMUL R34, R37, R38 ;  /* 0x000000262522d220 */ /* 0x000fe20000400000 */
[----:B------:R-:W-:-:S07]  /*3340*/  @!P0 LOP3.LUT R34, R33, 0x7fffffff, RZ, 0xc0, !PT ;  /* 0x7fffffff21228812 */ /* 0x000fce00078ec0ff */
.L_x_29:
[----:B------:R-:W-:Y:S05]  /*3350*/  BSYNC.RECONVERGENT B1 ;  /* 0x0000000000017941 */ /* 0x000fea0003800200 */
.L_x_28:
        /* <DEDUP_REMOVED lines=25> */
[----:B------:R-:W-:Y:S02]  /*34f0*/  HFMA2 R40, -RZ, RZ, 0.771484375, 0.21533203125 ;  /* 0x3a2c32e4ff287431 */ /* 0x000fe400000001ff */
[C---:B------:R-:W-:Y:S01]  /*3500*/  FMUL R37, R33.reuse, R33 ;  /* 0x0000002121257220 */ /* 0x040fe20000400000 */
[----:B------:R-:W-:Y:S01]  /*3510*/  FFMA R35, R33, 1.4426950216293334961, R38 ;  /* 0x3fb8aa3b21237823 */ /* 0x000fe20000000026 */
[----:B------:R-:W-:-:S03]  /*3520*/  FSETP.NEU.AND P0, PT, R4, RZ, P0 ;  /* 0x000000ff0400720b */ /* 0x000fc6000070d000 */
[----:B------:R-:W-:Y:S01]  /*3530*/  FADD R38, R38, -R35 ;  /* 0x8000002326267221 */ /* 0x000fe20000000000 */
[----:B------:R-:W-:-:S03]  /*3540*/  FFMA R40, R37, R40, 0.0032181653659790754318 ;  /* 0x3b52e7db25287423 */ /* 0x000fc60000000028 */
[----:B------:R-:W-:Y:S01]  /*3550*/  FFMA R39, R33, 1.4426950216293334961, R38 ;  /* 0x3fb8aa3b21277823 */ /* 0x000fe20000000026 */
[----:B------:R-:W-:-:S03]  /*3560*/  FFMA R40, R37, R40, 0.018033718690276145935 ;  /* 0x3c93bb7325287423 */ /* 0x000fc60000000028 */
[----:B------:R-:W-:Y:S02]  /*3570*/  FFMA R38, R36, 1.4426950216293334961, R39 ;  /* 0x3fb8aa3b24267823 */ /* 0x000fe40000000027 */
        /* <DEDUP_REMOVED lines=23> */
[----:B-1----:R-:W-:Y:S02]  /*36f0*/  LEA R37, R37, -R36, 0x17 ;  /* 0x8000002425257211 */ /* 0x002fe400078eb8ff */
[----:B------:R-:W-:Y:S01]  /*3700*/  FSEL R33, RZ, +INF , !P3 ;  /* 0x7f800000ff217808 */ /* 0x000fe20005800000 */
[----:B------:R-:W-:-:S04]  /*3710*/  FFMA R38, R35, R38, 0.0096188392490148544312 ;  /* 0x3c1d985623267423 */ /* 0x000fc80000000026 */
[----:B------:R-:W-:-:S04]  /*3720*/  FFMA R38, R35, R38, 0.055503588169813156128 ;  /* 0x3d6357bb23267423 */ /* 0x000fc80000000026 */
[----:B------:R-:W-:-:S04]  /*3730*/  FFMA R38, R35, R38, 0.24022644758224487305 ;  /* 0x3e75fdec23267423 */ /* 0x000fc80000000026 */
[----:B------:R-:W-:-:S04]  /*3740*/  FFMA R38, R35, R38, 0.69314718246459960938 ;  /* 0x3f31721823267423 */ /* 0x000fc80000000026 */
[----:B------:R-:W-:Y:S01]  /*3750*/  FFMA R38, R35, R38, 1 ;  /* 0x3f80000023267423 */ /* 0x000fe20000000026 */
[----:B------:R-:W-:-:S05]  /*3760*/  IADD3 R35, PT, PT, R36, 0x7f000000, RZ ;  /* 0x7f00000024237810 */ /* 0x000fca0007ffe0ff */
[----:B------:R-:W-:-:S04]  /*3770*/  FMUL R38, R35, R38 ;  /* 0x0000002623267220 */ /* 0x000fc80000400000 */
[----:B------:R-:W-:Y:S01]  /*3780*/  @!P4 FMUL R33, R37, R38 ;  /* 0x000000262521c220 */ /* 0x000fe20000400000 */
[----:B------:R-:W-:-:S07]  /*3790*/  @!P0 LOP3.LUT R33, R4, 0x7fffffff, RZ, 0xc0, !PT ;  /* 0x7fffffff04218812 */ /* 0x000fce00078ec0ff */
.L_x_31:
[----:B------:R-:W-:Y:S05]  /*37a0*/  BSYNC.RECONVERGENT B1 ;  /* 0x0000000000017941 */ /* 0x000fea0003800200 */
.L_x_30:
        /* <DEDUP_REMOVED lines=12> */
[----:B------:R-:W-:Y:S02]  /*3870*/  FSETP.NEU.AND P0, PT, |R2|, +INF , PT ;  /* 0x7f8000000200780b */ /* 0x000fe40003f0d200 */
[----:B------:R-:W-:Y:S02]  /*3880*/  LOP3.LUT R36, R4, 0xff800000, RZ, 0xc0, !PT ;  /* 0xff80000004247812 */ /* 0x000fe400078ec0ff */
[----:B------:R-:W-:-:S02]  /*3890*/  FSETP.NEU.AND P0, PT, R2, RZ, P0 ;  /* 0x000000ff0200720b */ /* 0x000fc4000070d000 */
[-C--:B------:R-:W-:Y:S02]  /*38a0*/  IADD3 R33, PT, PT, R33, -R36.reuse, RZ ;  /* 0x8000002421217210 */ /* 0x080fe40007ffe0ff */
[----:B------:R-:W-:-:S03]  /*38b0*/  I2FP.F32.S32 R38, R36 ;  /* 0x0000002400267245 */ /* 0x000fc60000201400 */
[C---:B------:R-:W-:Y:S01]  /*38c0*/  FADD R4, R33.reuse, 1 ;  /* 0x3f80000021047421 */ /* 0x040fe20000000000 */
[----:B------:R-:W-:Y:S01]  /*38d0*/  FADD R40, R33, -1 ;  /* 0xbf80000021287421 */ /* 0x000fe20000000000 */
[----:B------:R-:W-:-:S03]  /*38e0*/  FFMA R38, R38, 1.1920928955078125e-07, R35 ;  /* 0x3400000026267823 */ /* 0x000fc60000000023 */
[----:B------:R-:W-:Y:S01]  /*38f0*/  FADD R33, R40, R40 ;  /* 0x0000002828217221 */ /* 0x000fe20000000000 */
[----:B------:R-:W0:Y:S01]  /*3900*/  MUFU.RCP R4, R4 ;  /* 0x0000000400047308 */ /* 0x000e220000001000 */
[----:B------:R-:W-:Y:S02]  /*3910*/  @!P0 FADD R2, R2, R2 ;  /* 0x0000000202028221 */ /* 0x000fe40000000000 */
[----:B0-----:R-:W-:-:S04]  /*3920*/  FMUL R33, R4, R33 ;  /* 0x0000002104217220 */ /* 0x001fc80000400000 */
[----:B------:R-:W-:Y:S01]  /*3930*/  FADD R37, R40, -R33 ;  /* 0x8000002128257221 */ /* 0x000fe20000000000 */
[----:B------:R-:W-:-:S03]  /*3940*/  FMUL R36, R33, R33 ;  /* 0x0000002121247220 */ /* 0x000fc60000400000 */
[----:B------:R-:W-:-:S04]  /*3950*/  FADD R37, R37, R37 ;  /* 0x0000002525257221 */ /* 0x000fc80000000000 */
[----:B------:R-:W-:Y:S01]  /*3960*/  FFMA R35, R40, -R33, R37 ;  /* 0x8000002128237223 */ /* 0x000fe20000000025 */
[----:B------:R-:W-:-:S03]  /*3970*/  MOV R37, 0x3a2c32e4 ;  /* 0x3a2c32e400257802 */ /* 0x000fc60000000f00 */
[----:B------:R-:W-:Y:S01]  /*3980*/  FMUL R35, R4, R35 ;  /* 0x0000002304237220 */ /* 0x000fe20000400000 */
[----:B------:R-:W-:Y:S01]  /*3990*/  FFMA R4, R33, 1.4426950216293334961, R38 ;  /* 0x3fb8aa3b21047823 */ /* 0x000fe20000000026 */
[----:B------:R-:W-:-:S03]  /*39a0*/  FFMA R37, R36, R37, 0.0032181653659790754318 ;  /* 0x3b52e7db24257423 */ /* 0x000fc60000000025 */
        /* <DEDUP_REMOVED lines=26> */
[C---:B------:R-:W-:Y:S01]  /*3b50*/  FFMA R37, R4.reuse, R35, 0.24022644758224487305 ;  /* 0x3e75fdec04257423 */ /* 0x040fe20000000023 */
        /* <DEDUP_REMOVED lines=10> */
.L_x_33:
[----:B------:R-:W-:Y:S05]  /*3c00*/  BSYNC.RECONVERGENT B1 ;  /* 0x0000000000017941 */ /* 0x000fea0003800200 */
.L_x_32:
        /* <DEDUP_REMOVED lines=26> */
[----:B------:R-:W-:-:S03]  /*3db0*/  FFMA R33, R4, 1.4426950216293334961, R37 ;  /* 0x3fb8aa3b04217823 */ /* 0x000fc60000000025 */
[----:B------:R-:W-:Y:S01]  /*3dc0*/  FADD R36, R35, R35 ;  /* 0x0000002323247221 */ /* 0x000fe20000000000 */
[-C--:B------:R-:W-:Y:S01]  /*3dd0*/  FMUL R35, R4, R4.reuse ;  /* 0x0000000404237220 */ /* 0x080fe20000400000 */
[----:B------:R-:W-:Y:S02]  /*3de0*/  FADD R37, R37, -R33 ;  /* 0x8000002125257221 */ /* 0x000fe40000000000 */
[----:B------:R-:W-:Y:S01]  /*3df0*/  FFMA R39, R39, -R4, R36 ;  /* 0x8000000427277223 */ /* 0x000fe20000000024 */
[----:B------:R-:W-:-:S03]  /*3e00*/  FFMA R36, R35, R38, 0.0032181653659790754318 ;  /* 0x3b52e7db23247423 */ /* 0x000fc60000000026 */
[----:B------:R-:W-:Y:S01]  /*3e10*/  FMUL R39, R2, R39 ;  /* 0x0000002702277220 */ /* 0x000fe20000400000 */
[----:B------:R-:W-:Y:S01]  /*3e20*/  FFMA R36, R35, R36, 0.018033718690276145935 ;  /* 0x3c93bb7323247423 */ /* 0x000fe20000000024 */
[----:B------:R-:W-:-:S03]  /*3e30*/  FFMA R2, R4, 1.4426950216293334961, R37 ;  /* 0x3fb8aa3b04027823 */ /* 0x000fc60000000025 */
        /* <DEDUP_REMOVED lines=34> */
.L_x_35:
[----:B------:R-:W-:Y:S05]  /*4060*/  BSYNC.RECONVERGENT B1 ;  /* 0x0000000000017941 */ /* 0x000fea0003800200 */
.L_x_34:
        /* <DEDUP_REMOVED lines=11> */
.L_x_37:
[----:B------:R-:W-:Y:S01]  /*4120*/  FMUL.FTZ R3, R34, R33 ;  /* 0x0000002122037220 */ /* 0x000fe20000410000 */
[----:B------:R-:W-:-:S03]  /*4130*/  FMUL.FTZ R4, R33, 0.5 ;  /* 0x3f00000021047820 */ /* 0x000fc60000410000 */
[----:B------:R-:W-:-:S04]  /*4140*/  FFMA R2, -R3, R3, R34 ;  /* 0x0000000303027223 */ /* 0x000fc80000000122 */
[----:B------:R-:W-:-:S07]  /*4150*/  FFMA R3, R2, R4, R3 ;  /* 0x0000000402037223 */ /* 0x000fce0000000003 */
.L_x_38:
[----:B------:R-:W-:Y:S05]  /*4160*/  BSYNC.RECONVERGENT B1 ;  /* 0x0000000000017941 */ /* 0x000fea0003800200 */
.L_x_36:
        /* <DEDUP_REMOVED lines=12> */
.L_x_40:
[----:B------:R-:W-:Y:S05]  /*4230*/  BSYNC.RECONVERGENT B3 ;  /* 0x0000000000037941 */ /* 0x000fea0003800200 */
.L_x_39:
        /* <DEDUP_REMOVED lines=11> */
[C---:B------:R-:W-:Y:S02]  /*42f0*/  FSETP.GEU.AND P0, PT, |R32|.reuse, 1.175494350822287508e-38, PT ;  /* 0x008000002000780b */ /* 0x040fe40003f0e200 */
[----:B------:R-:W-:Y:S02]  /*4300*/  MOV R39, 0x3a2c32e4 ;  /* 0x3a2c32e400277802 */ /* 0x000fe40000000f00 */
[----:B------:R-:W-:Y:S02]  /*4310*/  FSEL R3, R3, |R32|, !P0 ;  /* 0x4000002003037208 */ /* 0x000fe40004000000 */
[----:B------:R-:W-:Y:S02]  /*4320*/  FSEL R33, RZ, -24, P0 ;  /* 0xc1c00000ff217808 */ /* 0x000fe40000000000 */
[----:B------:R-:W-:Y:S02]  /*4330*/  IADD3 R4, PT, PT, R3, -0x3f3504f3, RZ ;  /* 0xc0cafb0d03047810 */ /* 0x000fe40007ffe0ff */
[----:B------:R-:W-:-:S02]  /*4340*/  FSETP.NEU.AND P0, PT, |R32|, +INF , PT ;  /* 0x7f8000002000780b */ /* 0x000fc40003f0d200 */
[----:B------:R-:W-:Y:S02]  /*4350*/  LOP3.LUT R34, R4, 0xff800000, RZ, 0xc0, !PT ;  /* 0xff80000004227812 */ /* 0x000fe400078ec0ff */
[----:B------:R-:W-:Y:S02]  /*4360*/  FSETP.NEU.AND P0, PT, R32, RZ, P0 ;  /* 0x000000ff2000720b */ /* 0x000fe4000070d000 */
        /* <DEDUP_REMOVED lines=14> */
[C---:B------:R-:W-:Y:S02]  /*4450*/  FFMA R37, R34.reuse, R39, 0.0032181653659790754318 ;  /* 0x3b52e7db22257423 */ /* 0x040fe40000000027 */
        /* <DEDUP_REMOVED lines=32> */
[----:B------:R-:W-:Y:S01]  /*4660*/  FFMA R36, R33, R34, 0.69314718246459960938 ;  /* 0x3f31721821247423 */ /* 0x000fe20000000022 */
[----:B------:R-:W-:-:S03]  /*4670*/  IADD3 R34, PT, PT, R4, 0x7f000000, RZ ;  /* 0x7f00000004227810 */ /* 0x000fc60007ffe0ff */
[----:B------:R-:W-:-:S04]  /*4680*/  FFMA R33, R33, R36, 1 ;  /* 0x3f80000021217423 */ /* 0x000fc80000000024 */
[----:B------:R-:W-:-:S04]  /*4690*/  FMUL R34, R34, R33 ;  /* 0x0000002122227220 */ /* 0x000fc80000400000 */
[----:B------:R-:W-:Y:S01]  /*46a0*/  @!P5 FMUL R3, R35, R34 ;  /* 0x000000222303d220 */ /* 0x000fe20000400000 */
[----:B------:R-:W-:-:S07]  /*46b0*/  @!P0 LOP3.LUT R3, R32, 0x7fffffff, RZ, 0xc0, !PT ;  /* 0x7fffffff20038812 */ /* 0x000fce00078ec0ff */
.L_x_42:
[----:B------:R-:W-:Y:S05]  /*46c0*/  BSYNC.RECONVERGENT B1 ;  /* 0x0000000000017941 */ /* 0x000fea0003800200 */
.L_x_41:
[----:B------:R-:W-:Y:S01]  /*46d0*/  BSSY.RECONVERGENT B1, `(.L_x_43) ;  /* 0x0000044000017945 */ /* 0x000fe20003800200 */
[----:B------:R-:W-:-:S03]  /*46e0*/  MOV R4, 0x3f800000 ;  /* 0x3f80000000047802 */ /* 0x000fc60000000f00 */
        /* <DEDUP_REMOVED lines=66> */
.L_x_44:
[----:B------:R-:W-:Y:S05]  /*4b10*/  BSYNC.RECONVERGENT B1 ;  /* 0x0000000000017941 */ /* 0x000fea0003800200 */
.L_x_43:
        /* <DEDUP_REMOVED lines=16> */
[----:B------:R-:W-:-:S05]  /*4c20*/  IADD3 R15, PT, PT, R15, -R32, RZ ;  /* 0x800000200f0f7210 */ /* 0x000fca0007ffe0ff */
[C---:B------:R-:W-:Y:S01]  /*4c30*/  FADD R4, R15.reuse, 1 ;  /* 0x3f8000000f047421 */ /* 0x040fe20000000000 */
[----:B------:R-:W-:Y:S01]  /*4c40*/  FADD R35, R15, -1 ;  /* 0xbf8000000f237421 */ /* 0x000fe20000000000 */
[----:B------:R-:W-:-:S03]  /*4c50*/  I2FP.F32.S32 R15, R32 ;  /* 0x00000020000f7245 */ /* 0x000fc60000201400 */
[----:B------:R-:W-:Y:S01]  /*4c60*/  FADD R33, R35, R35 ;  /* 0x0000002323217221 */ /* 0x000fe20000000000 */
[----:B------:R-:W0:Y:S01]  /*4c70*/  MUFU.RCP R4, R4 ;  /* 0x0000000400047308 */ /* 0x000e220000001000 */
[----:B------:R-:W-:Y:S01]  /*4c80*/  FFMA R37, R15, 1.1920928955078125e-07, R34 ;  /* 0x340000000f257823 */ /* 0x000fe20000000022 */
[----:B------:R-:W-:Y:S01]  /*4c90*/  @!P0 FADD R14, R14, R14 ;  /* 0x0000000e0e0e8221 */ /* 0x000fe20000000000 */
[----:B0-----:R-:W-:-:S04]  /*4ca0*/  FMUL R32, R4, R33 ;  /* 0x0000002104207220 */ /* 0x001fc80000400000 */
[----:B------:R-:W-:Y:S01]  /*4cb0*/  FADD R34, R35, -R32 ;  /* 0x8000002023227221 */ /* 0x000fe20000000000 */
[C---:B------:R-:W-:Y:S01]  /*4cc0*/  FMUL R33, R32.reuse, R32 ;  /* 0x0000002020217220 */ /* 0x040fe20000400000 */
[----:B------:R-:W-:Y:S02]  /*4cd0*/  FFMA R15, R32, 1.4426950216293334961, R37 ;  /* 0x3fb8aa3b200f7823 */ /* 0x000fe40000000025 */
[----:B------:R-:W-:Y:S01]  /*4ce0*/  FADD R34, R34, R34 ;  /* 0x0000002222227221 */ /* 0x000fe20000000000 */
[----:B------:R-:W-:Y:S01]  /*4cf0*/  FFMA R36, R33, R36, 0.0032181653659790754318 ;  /* 0x3b52e7db21247423 */ /* 0x000fe20000000024 */
[----:B------:R-:W-:Y:S02]  /*4d00*/  FADD R37, R37, -R15 ;  /* 0x8000000f25257221 */ /* 0x000fe40000000000 */
[----:B------:R-:W-:Y:S01]  /*4d10*/  FFMA R35, R35, -R32, R34 ;  /* 0x8000002023237223 */ /* 0x000fe20000000022 */
[----:B------:R-:W-:Y:S01]  /*4d20*/  FFMA R36, R33, R36, 0.018033718690276145935 ;  /* 0x3c93bb7321247423 */ /* 0x000fe20000000024 */
[----:B------:R-:W-:-:S02]  /*4d30*/  FFMA R34, R32, 1.4426950216293334961, R37 ;  /* 0x3fb8aa3b20227823 */ /* 0x000fc40000000025 */
[----:B------:R-:W-:Y:S01]  /*4d40*/  FMUL R35, R4, R35 ;  /* 0x0000002304237220 */ /* 0x000fe20000400000 */
        /* <DEDUP_REMOVED lines=34> */
.L_x_46:
[----:B------:R-:W-:Y:S05]  /*4f70*/  BSYNC.RECONVERGENT B1 ;  /* 0x0000000000017941 */ /* 0x000fea0003800200 */
.L_x_45:
        /* <DEDUP_REMOVED lines=23> */
[----:B0-----:R-:W-:Y:S01]  /*50f0*/  FMUL R15, R4, R35 ;  /* 0x00000023040f7220 */ /* 0x001fe20000400000 */
[----:B------:R-:W-:-:S03]  /*5100*/  HFMA2 R35, -RZ, RZ, 0.771484375, 0.21533203125 ;  /* 0x3a2c32e4ff237431 */ /* 0x000fc600000001ff */
[----:B------:R-:W-:Y:S01]  /*5110*/  FADD R33, R36, -R15 ;  /* 0x8000000f24217221 */ /* 0x000fe20000000000 */
[C---:B------:R-:W-:Y:S01]  /*5120*/  FMUL R32, R15.reuse, R15 ;  /* 0x0000000f0f207220 */ /* 0x040fe20000400000 */
[----:B------:R-:W-:Y:S02]  /*5130*/  FFMA R14, R15, 1.4426950216293334961, R34 ;  /* 0x3fb8aa3b0f0e7823 */ /* 0x000fe40000000022 */
[----:B------:R-:W-:Y:S02]  /*5140*/  FADD R33, R33, R33 ;  /* 0x0000002121217221 */ /* 0x000fe40000000000 */
[----:B------:R-:W-:Y:S01]  /*5150*/  FADD R34, R34, -R14 ;  /* 0x8000000e22227221 */ /* 0x000fe20000000000 */
[----:B------:R-:W-:Y:S01]  /*5160*/  FFMA R35, R32, R35, 0.0032181653659790754318 ;  /* 0x3b52e7db20237423 */ /* 0x000fe20000000023 */
[----:B------:R-:W-:Y:S02]  /*5170*/  FFMA R33, R36, -R15, R33 ;  /* 0x8000000f24217223 */ /* 0x000fe40000000021 */
[----:B------:R-:W-:Y:S01]  /*5180*/  FFMA R34, R15, 1.4426950216293334961, R34 ;  /* 0x3fb8aa3b0f227823 */ /* 0x000fe20000000022 */
[----:B------:R-:W-:Y:S01]  /*5190*/  FFMA R35, R32, R35, 0.018033718690276145935 ;  /* 0x3c93bb7320237423 */ /* 0x000fe20000000023 */
[----:B------:R-:W-:-:S03]  /*51a0*/  FMUL R33, R4, R33 ;  /* 0x0000002104217220 */ /* 0x000fc60000400000 */
        /* <DEDUP_REMOVED lines=34> */
.L_x_48:
[----:B------:R-:W-:Y:S05]  /*53d0*/  BSYNC.RECONVERGENT B1 ;  /* 0x0000000000017941 */ /* 0x000fea0003800200 */
.L_x_47:
        /* <DEDUP_REMOVED lines=10> */
.L_x_50:
[----:B------:R-:W-:Y:S01]  /*5480*/  FMUL.FTZ R38, R3, R4 ;  /* 0x0000000403267220 */ /* 0x000fe20000410000 */
[----:B------:R-:W-:-:S03]  /*5490*/  FMUL.FTZ R2, R4, 0.5 ;  /* 0x3f00000004027820 */ /* 0x000fc60000410000 */
[----:B------:R-:W-:-:S04]  /*54a0*/  FFMA R3, -R38, R38, R3 ;  /* 0x0000002626037223 */ /* 0x000fc80000000103 */
[----:B------:R-:W-:-:S07]  /*54b0*/  FFMA R38, R3, R2, R38 ;  /* 0x0000000203267223 */ /* 0x000fce0000000026 */
.L_x_51:
[----:B------:R-:W-:Y:S05]  /*54c0*/  BSYNC.RECONVERGENT B1 ;  /* 0x0000000000017941 */ /* 0x000fea0003800200 */
.L_x_49:
[----:B------:R-:W0:Y:S01]  /*54d0*/  LDC.64 R14, c[0x0][0x3d0] ;  /* 0x0000f400ff0e7b82 */ /* 0x000e220000000a00 */
[----:B------:R-:W2:Y:S01]  /*54e0*/  LDG.E R4, desc[UR6][R26.64] ;  /* 0x000000061a047981 */ /* 0x000ea2000c1e1900 */
[----:B------:R-:W1:Y:S01]  /*54f0*/  LDCU.64 UR4, c[0x0][0x3d8] ;  /* 0x00007b00ff0477ac */ /* 0x000e620008000a00 */
[----:B------:R-:W3:Y:S05]  /*5500*/  LDCU UR8, c[0x0][0x3e0] ;  /* 0x00007c00ff0877ac */ /* 0x000eea0008000800 */
[----:B------:R-:W4:Y:S08]  /*5510*/  LDC.64 R2, c[0x0][0x3c8] ;  /* 0x0000f200ff027b82 */ /* 0x000f300000000a00 */
[----:B------:R-:W1:Y:S01]  /*5520*/  LDC.64 R40, c[0x0][0x3a0] ;  /* 0x0000e800ff287b82 */ /* 0x000e620000000a00 */
[----:B0----5:R-:W-:-:S06]  /*5530*/  IMAD.WIDE.U32 R14, R6, 0x4, R14 ;  /* 0x00000004060e7825 */ /* 0x021fcc00078e000e */
[----:B------:R-:W3:Y:S01]  /*5540*/  LDG.E R14, desc[UR6][R14.64] ;  /* 0x000000060e0e7981 */ /* 0x000ee2000c1e1900 */
[----:B----4-:R-:W-:-:S06]  /*5550*/  IMAD.WIDE.U32 R36, R6, 0x4, R2 ;  /* 0x0000000406247825 */ /* 0x010fcc00078e0002 */
[----:B------:R-:W4:Y:S01]  /*5560*/  LDG.E R37, desc[UR6][R36.64] ;  /* 0x0000000624257981 */ /* 0x000f22000c1e1900 */
[----:B-1----:R-:W-:-:S06]  /*5570*/  IMAD.WIDE R40, R12, 0x4, R40 ;  /* 0x000000040c287825 */ /* 0x002fcc00078e0228 */
[----:B------:R-:W2:Y:S01]  /*5580*/  LDG.E R40, desc[UR6][R40.64] ;  /* 0x0000000628287981 */ /* 0x000ea2000c1e1900 */
[----:B------:R-:W0:Y:S02]  /*5590*/  F2F.F64.F32 R32, UR4 ;  /* 0x0000000400207d10 */ /* 0x000e240008201800 */
[----:B0-----:R-:W-:-:S06]  /*55a0*/  DADD R34, R32, 1 ;  /* 0x3ff0000020227429 */ /* 0x001fcc0000000000 */
[----:B---3--:R-:W0:Y:S01]  /*55b0*/  F2F.F64.F32 R2, R14 ;  /* 0x0000000e00027310 */ /* 0x008e220000201800 */
[----:B----4-:R-:W-:-:S07]  /*55c0*/  FADD R38, -R37, R38 ;  /* 0x0000002625267221 */ /* 0x010fce0000000100 */
[----:B------:R-:W1:Y:S01]  /*55d0*/  F2F.F64.F32 R32, |R38| ;  /* 0x4000002600207310 */ /* 0x000e620000201800 */
[----:B0-----:R-:W-:Y:S01]  /*55e0*/  DMUL R2, R34, R2 ;  /* 0x0000000222027228 */ /* 0x001fe20000000000 */
[----:B------:R-:W-:-:S07]  /*55f0*/  FMUL R15, R14, UR4 ;  /* 0x000000040e0f7c20 */ /* 0x000fce0008400000 */
[----:B-1----:R-:W-:Y:S01]  /*5600*/  DSETP.GEU.AND P1, PT, R2, R32, PT ;  /* 0x000000200200722a */ /* 0x002fe20003f2e000 */
[----:B------:R-:W-:-:S13]  /*5610*/  FSETP.GT.AND P0, PT, |R38|, R15, PT ;  /* 0x0000000f2600720b */ /* 0x000fda0003f04200 */
[----:B------:R-:W-:Y:S01]  /*5620*/  @!P1 FMUL R13, R13, UR5 ;  /* 0x000000050d0d9c20 */ /* 0x000fe20008400000 */
[----:B------:R-:W-:-:S03]  /*5630*/  DSETP.GT.AND P1, PT, R2, R32, PT ;  /* 0x000000200200722a */ /* 0x000fc60003f24000 */
[----:B------:R-:W-:-:S05]  /*5640*/  FMUL R2, R13, UR8 ;  /* 0x000000080d027c20 */ /* 0x000fca0008400000 */
[----:B------:R-:W-:-:S05]  /*5650*/  @P0 FSEL R13, R2, R13, P1 ;  /* 0x0000000d020d0208 */ /* 0x000fca0000800000 */
[----:B--2---:R-:W-:-:S05]  /*5660*/  FMUL R13, R13, R40 ;  /* 0x000000280d0d7220 */ /* 0x004fca0000400000 */
        /* <DEDUP_REMOVED lines=10> */
.L_x_27:
[----:B------:R-:W-:Y:S05]  /*5710*/  BSYNC.RECONVERGENT B0 ;  /* 0x0000000000007941 */ /* 0x000fea0003800200 */
.L_x_26:
[----:B------:R-:W-:Y:S01]  /*5720*/  ISETP.NE.AND P0, PT, R5, RZ, PT ;  /* 0x000000ff0500720c */ /* 0x000fe20003f05270 */
[----:B------:R-:W-:-:S12]  /*5730*/  BSSY.RECONVERGENT B0, `(.L_x_52) ;  /* 0x000029e000007945 */ /* 0x000fd80003800200 */
[----:B------:R-:W-:Y:S05]  /*5740*/  @!P0 BRA `(.L_x_53) ;  /* 0x0000002800708947 */ /* 0x000fea0003800000 */
[----:B------:R-:W2:Y:S01]  /*5750*/  LDC.64 R2, c[0x0][0x380] ;  /* 0x0000e000ff027b82 */ /* 0x000ea20000000a00 */
[----:B------:R-:W3:Y:S01]  /*5760*/  LDCU.64 UR4, c[0x0][0x3a8] ;  /* 0x00007500ff0477ac */ /* 0x000ee20008000a00 */
[----:B------:R-:W4:Y:S04]  /*5770*/  LDG.E R14, desc[UR6][R22.64] ;  /* 0x00000006160e7981 */ /* 0x000f28000c1e1900 */
[----:B-1----:R-:W4:Y:S02]  /*5780*/  LDG.E R13, desc[UR6][R20.64] ;  /* 0x00000006140d7981 */ /* 0x002f24000c1e1900 */
[----:B------:R-:W1:Y:S02]  /*5790*/  LDC.64 R38, c[0x0][0x390] ;  /* 0x0000e400ff267b82 */ /* 0x000e640000000a00 */
[----:B------:R-:W4:Y:S04]  /*57a0*/  LDG.E R12, desc[UR6][R18.64] ;  /* 0x00000006120c7981 */ /* 0x000f28000c1e1900 */
[----:B------:R-:W4:Y:S02]  /*57b0*/  LDG.E R6, desc[UR6][R16.64] ;  /* 0x0000000610067981 */ /* 0x000f24000c1e1900 */
[----:B0-----:R-:W0:Y:S08]  /*57c0*/  LDC.64 R40, c[0x0][0x398] ;  /* 0x0000e600ff287b82 */ /* 0x001e300000000a00 */
[----:B------:R-:W0:Y:S01]  /*57d0*/  LDC.64 R36, c[0x0][0x388] ;  /* 0x0000e200ff247b82 */ /* 0x000e220000000a00 */
[----:B--2---:R-:W-:-:S06]  /*57e0*/  IMAD.WIDE R2, R9, 0x4, R2 ;  /* 0x0000000409027825 */ /* 0x004fcc00078e0202 */
[----:B------:R-:W4:Y:S01]  /*57f0*/  LDG.E R3, desc[UR6][R2.64] ;  /* 0x0000000602037981 */ /* 0x000f22000c1e1900 */
[C---:B-1----:R-:W-:Y:S01]  /*5800*/  IMAD.WIDE R38, R9.reuse, 0x4, R38 ;  /* 0x0000000409267825 */ /* 0x042fe200078e0226 */
[----:B---3--:R-:W-:-:S05]  /*5810*/  IADD3 R32, P0, PT, R9, UR4, RZ ;  /* 0x0000000409207c10 */ /* 0x008fca000ff1e0ff */
[----:B------:R-:W2:Y:S01]  /*5820*/  LDG.E R39, desc[UR6][R38.64] ;  /* 0x0000000626277981 */ /* 0x000ea2000c1e1900 */
[----:B0-----:R-:W-:-:S04]  /*5830*/  IMAD.WIDE R40, R9, 0x4, R40 ;  /* 0x0000000409287825 */ /* 0x001fc800078e0228 */
[C---:B------:R-:W-:Y:S02]  /*5840*/  IMAD.WIDE R36, R9.reuse, 0x4, R36 ;  /* 0x0000000409247825 */ /* 0x040fe400078e0224 */
[----:B------:R-:W3:Y:S04]  /*5850*/  LDG.E R41, desc[UR6][R40.64] ;  /* 0x0000000628297981 */ /* 0x000ee8000c1e1900 */
[----:B------:R-:W3:Y:S01]  /*5860*/  LDG.E R4, desc[UR6][R36.64] ;  /* 0x0000000624047981 */ /* 0x000ee2000c1e1900 */
[----:B------:R-:W-:-:S05]  /*5870*/  LEA.HI.X.SX32 R33, R9, UR5, 0x1, P0 ;  /* 0x0000000509217c11 */ /* 0x000fca00080f0eff */
[----:B------:R0:W5:Y:S01]  /*5880*/  LDG.E.U8 R15, desc[UR6][R32.64] ;  /* 0x00000006200f7981 */ /* 0x000162000c1e1100 */
[----:B------:R-:W-:Y:S01]  /*5890*/  BSSY.RECONVERGENT B1, `(.L_x_54) ;  /* 0x000004c000017945 */ /* 0x000fe20003800200 */
[----:B------:R-:W-:Y:S02]  /*58a0*/  HFMA2 R35, -RZ, RZ, 1.875, 0 ;  /* 0x3f800000ff237431 */ /* 0x000fe400000001ff */
[----:B----4-:R-:W-:-:S05]  /*58b0*/  FADD R34, R14, -R3 ;  /* 0x800000030e227221 */ /* 0x010fca0000000000 */
[----:B------:R-:W-:Y:S01]  /*58c0*/  FSETP.NEU.AND P0, PT, R34, 1, PT ;  /* 0x3f8000002200780b */ /* 0x000fe20003f0d000 */
[----:B--2---:R-:W-:-:S05]  /*58d0*/  FADD R2, R12, -R39 ;  /* 0x800000270c027221 */ /* 0x004fca0000000000 */
[----:B------:R-:W-:Y:S01]  /*58e0*/  FSETP.NEU.AND P2, PT, R2, 1, PT ;  /* 0x3f8000000200780b */ /* 0x000fe20003f4d000 */
[----:B---3--:R-:W-:Y:S01]  /*58f0*/  FADD R3, R6, -R41 ;  /* 0x8000002906037221 */ /* 0x008fe20000000000 */
        /* <DEDUP_REMOVED lines=69> */
.L_x_55:
[----:B------:R-:W-:Y:S05]  /*5d50*/  BSYNC.RECONVERGENT B1 ;  /* 0x0000000000017941 */ /* 0x000fea0003800200 */
.L_x_54:
        /* <DEDUP_REMOVED lines=9> */
[----:B------:R-:W-:-:S04]  /*5df0*/  FSEL R37, R37, |R4|, !P0 ;  /* 0x4000000425257208 */ /* 0x000fc80004000000 */
[----:B------:R-:W-:-:S04]  /*5e00*/  IADD3 R34, PT, PT, R37, -0x3f3504f3, RZ ;  /* 0xc0cafb0d25227810 */ /* 0x000fc80007ffe0ff */
[----:B------:R-:W-:-:S04]  /*5e10*/  LOP3.LUT R38, R34, 0xff800000, RZ, 0xc0, !PT ;  /* 0xff80000022267812 */ /* 0x000fc800078ec0ff */
[----:B------:R-:W-:-:S05]  /*5e20*/  IADD3 R37, PT, PT, R37, -R38, RZ ;  /* 0x8000002625257210 */ /* 0x000fca0007ffe0ff */
[C---:B------:R-:W-:Y:S01]  /*5e30*/  FADD R34, R37.reuse, 1 ;  /* 0x3f80000025227421 */ /* 0x040fe20000000000 */
[----:B------:R-:W-:-:S04]  /*5e40*/  FADD R37, R37, -1 ;  /* 0xbf80000025257421 */ /* 0x000fc80000000000 */
[C---:B------:R-:W-:Y:S01]  /*5e50*/  FADD R39, R37.reuse, R37 ;  /* 0x0000002525277221 */ /* 0x040fe20000000000 */
[----:B------:R-:W0:Y:S03]  /*5e60*/  MUFU.RCP R34, R34 ;  /* 0x0000002200227308 */ /* 0x000e260000001000 */
[----:B0-----:R-:W-:Y:S01]  /*5e70*/  FMUL R36, R34, R39 ;  /* 0x0000002722247220 */ /* 0x001fe20000400000 */
[----:B------:R-:W-:Y:S02]  /*5e80*/  I2FP.F32.S32 R39, R38 ;  /* 0x0000002600277245 */ /* 0x000fe40000201400 */
[----:B------:R-:W-:Y:S01]  /*5e90*/  FSEL R38, RZ, -24, P0 ;  /* 0xc1c00000ff267808 */ /* 0x000fe20000000000 */
[----:B------:R-:W-:Y:S01]  /*5ea0*/  FADD R40, R37, -R36 ;  /* 0x8000002425287221 */ /* 0x000fe20000000000 */
[----:B------:R-:W-:-:S03]  /*5eb0*/  FSETP.NEU.AND P0, PT, |R4|, +INF , PT ;  /* 0x7f8000000400780b */ /* 0x000fc60003f0d200 */
[----:B------:R-:W-:Y:S01]  /*5ec0*/  FADD R40, R40, R40 ;  /* 0x0000002828287221 */ /* 0x000fe20000000000 */
[----:B------:R-:W-:Y:S01]  /*5ed0*/  FFMA R39, R39, 1.1920928955078125e-07, R38 ;  /* 0x3400000027277823 */ /* 0x000fe20000000026 */
[-C--:B------:R-:W-:Y:S01]  /*5ee0*/  FMUL R38, R36, R36.reuse ;  /* 0x0000002424267220 */ /* 0x080fe20000400000 */
[----:B------:R-:W-:Y:S01]  /*5ef0*/  FSETP.NEU.AND P0, PT, R4, RZ, P0 ;  /* 0x000000ff0400720b */ /* 0x000fe2000070d000 */
[----:B------:R-:W-:Y:S02]  /*5f00*/  FFMA R37, R37, -R36, R40 ;  /* 0x8000002425257223 */ /* 0x000fe40000000028 */
[----:B------:R-:W-:Y:S02]  /*5f10*/  FFMA R41, R38, R41, 0.0032181653659790754318 ;  /* 0x3b52e7db26297423 */ /* 0x000fe40000000029 */
[----:B------:R-:W-:Y:S01]  /*5f20*/  FMUL R37, R34, R37 ;  /* 0x0000002522257220 */ /* 0x000fe20000400000 */
[----:B------:R-:W-:Y:S01]  /*5f30*/  FFMA R34, R36, 1.4426950216293334961, R39 ;  /* 0x3fb8aa3b24227823 */ /* 0x000fe20000000027 */
[----:B------:R-:W-:-:S03]  /*5f40*/  FFMA R41, R38, R41, 0.018033718690276145935 ;  /* 0x3c93bb7326297423 */ /* 0x000fc60000000029 */
[----:B------:R-:W-:Y:S01]  /*5f50*/  FADD R39, R39, -R34 ;  /* 0x8000002227277221 */ /* 0x000fe20000000000 */
[----:B------:R-:W-:Y:S02]  /*5f60*/  FFMA R41, R38, R41, 0.12022458761930465698 ;  /* 0x3df6384f26297423 */ /* 0x000fe40000000029 */
[----:B------:R-:W-:Y:S01]  /*5f70*/  @!P0 FADD R4, R4, R4 ;  /* 0x0000000404048221 */ /* 0x000fe20000000000 */
[----:B------:R-:W-:Y:S01]  /*5f80*/  FFMA R40, R36, 1.4426950216293334961, R39 ;  /* 0x3fb8aa3b24287823 */ /* 0x000fe20000000027 */
[----:B------:R-:W-:-:S03]  /*5f90*/  FMUL R41, R38, R41 ;  /* 0x0000002926297220 */ /* 0x000fc60000400000 */
        /* <DEDUP_REMOVED lines=32> */
.L_x_57:
[----:B------:R-:W-:Y:S05]  /*61a0*/  BSYNC.RECONVERGENT B1 ;  /* 0x0000000000017941 */ /* 0x000fea0003800200 */
.L_x_56:
        /* <DEDUP_REMOVED lines=24> */
[----:B------:R-:W-:Y:S01]  /*6330*/  FMUL R37, R34, R34 ;  /* 0x0000002222257220 */ /* 0x000fe20000400000 */
[----:B------:R-:W-:Y:S01]  /*6340*/  FADD R38, R38, R38 ;  /* 0x0000002626267221 */ /* 0x000fe20000000000 */
[----:B------:R-:W-:Y:S01]  /*6350*/  FSETP.NEU.AND P0, PT, R2, RZ, P0 ;  /* 0x000000ff0200720b */ /* 0x000fe2000070d000 */
[----:B------:R-:W-:-:S02]  /*6360*/  FFMA R36, R34, 1.4426950216293334961, R39 ;  /* 0x3fb8aa3b22247823 */ /* 0x000fc40000000027 */
[----:B------:R-:W-:Y:S01]  /*6370*/  FFMA R41, R41, -R34, R38 ;  /* 0x8000002229297223 */ /* 0x000fe20000000026 */
[----:B------:R-:W-:Y:S01]  /*6380*/  FFMA R38, R37, R40, 0.0032181653659790754318 ;  /* 0x3b52e7db25267423 */ /* 0x000fe20000000028 */
[----:B------:R-:W-:Y:S02]  /*6390*/  FADD R39, R39, -R36 ;  /* 0x8000002427277221 */ /* 0x000fe40000000000 */
[----:B------:R-:W-:Y:S01]  /*63a0*/  FMUL R41, R4, R41 ;  /* 0x0000002904297220 */ /* 0x000fe20000400000 */
[----:B------:R-:W-:Y:S01]  /*63b0*/  FFMA R38, R37, R38, 0.018033718690276145935 ;  /* 0x3c93bb7325267423 */ /* 0x000fe20000000026 */
[----:B------:R-:W-:-:S03]  /*63c0*/  FFMA R4, R34, 1.4426950216293334961, R39 ;  /* 0x3fb8aa3b22047823 */ /* 0x000fc60000000027 */
[----:B------:R-:W-:Y:S01]  /*63d0*/  FFMA R38, R37, R38, 0.12022458761930465698 ;  /* 0x3df6384f25267423 */ /* 0x000fe20000000026 */
[----:B------:R-:W-:Y:S01]  /*63e0*/  FFMA R39, R41, 1.4426950216293334961, R4 ;  /* 0x3fb8aa3b29277823 */ /* 0x000fe20000000004 */
[----:B------:R-:W-:Y:S02]  /*63f0*/  @!P0 FADD R2, R2, R2 ;  /* 0x0000000202028221 */ /* 0x000fe40000000000 */
        /* <DEDUP_REMOVED lines=22> */
[----:B------:R0:W1:Y:S02]  /*6560*/  F2I.NTZ R39, R4 ;  /* 0x0000000400277305 */ /* 0x0000640000203100 */
[----:B------:R-:W-:-:S04]  /*6570*/  FFMA R41, R34, R41, 0.055503588169813156128 ;  /* 0x3d6357bb22297423 */ /* 0x000fc80000000029 */
[----:B------:R-:W-:Y:S01]  /*6580*/  FFMA R41, R34, R41, 0.24022644758224487305 ;  /* 0x3e75fdec22297423 */ /* 0x000fe20000000029 */
[----:B0-----:R-:W-:-:S03]  /*6590*/  FSEL R4, RZ, +INF , !P2 ;  /* 0x7f800000ff047808 */ /* 0x001fc60005000000 */
[----:B------:R-:W-:-:S04]  /*65a0*/  FFMA R41, R34, R41, 0.69314718246459960938 ;  /* 0x3f31721822297423 */ /* 0x000fc80000000029 */
[----:B------:R-:W-:Y:S01]  /*65b0*/  FFMA R34, R34, R41, 1 ;  /* 0x3f80000022227423 */ /* 0x000fe20000000029 */
[----:B-1----:R-:W-:-:S03]  /*65c0*/  LEA R39, R39, -R36, 0x17 ;  /* 0x8000002427277211 */ /* 0x002fc600078eb8ff */
[----:B------:R-:W-:-:S04]  /*65d0*/  FMUL R34, R37, R34 ;  /* 0x0000002225227220 */ /* 0x000fc80000400000 */
[----:B------:R-:W-:Y:S01]  /*65e0*/  @!P3 FMUL R4, R39, R34 ;  /* 0x000000222704b220 */ /* 0x000fe20000400000 */
[----:B------:R-:W-:-:S07]  /*65f0*/  @!P0 LOP3.LUT R4, R2, 0x7fffffff, RZ, 0xc0, !PT ;  /* 0x7fffffff02048812 */ /* 0x000fce00078ec0ff */
.L_x_59:
[----:B------:R-:W-:Y:S05]  /*6600*/  BSYNC.RECONVERGENT B1 ;  /* 0x0000000000017941 */ /* 0x000fea0003800200 */
.L_x_58:
        /* <DEDUP_REMOVED lines=23> */
[----:B0-----:R-:W-:Y:S01]  /*6780*/  FMUL R4, R2, R41 ;  /* 0x0000002902047220 */ /* 0x001fe20000400000 */
[----:B------:R-:W-:-:S03]  /*6790*/  HFMA2 R41, -RZ, RZ, 0.771484375, 0.21533203125 ;  /* 0x3a2c32e4ff297431 */ /* 0x000fc600000001ff */
[----:B------:R-:W-:Y:S01]  /*67a0*/  FADD R36, R39, -R4 ;  /* 0x8000000427247221 */ /* 0x000fe20000000000 */
[----:B------:R-:W-:-:S03]  /*67b0*/  FFMA R34, R4, 1.4426950216293334961, R37 ;  /* 0x3fb8aa3b04227823 */ /* 0x000fc60000000025 */
[----:B------:R-:W-:Y:S01]  /*67c0*/  FADD R38, R36, R36 ;  /* 0x0000002424267221 */ /* 0x000fe20000000000 */
[-C--:B------:R-:W-:Y:S01]  /*67d0*/  FMUL R36, R4, R4.reuse ;  /* 0x0000000404247220 */ /* 0x080fe20000400000 */
[----:B------:R-:W-:Y:S02]  /*67e0*/  FADD R37, R37, -R34 ;  /* 0x8000002225257221 */ /* 0x000fe40000000000 */
[----:B------:R-:W-:Y:S01]  /*67f0*/  FFMA R39, R39, -R4, R38 ;  /* 0x8000000427277223 */ /* 0x000fe20000000026 */
[----:B------:R-:W-:Y:S01]  /*6800*/  FFMA R41, R36, R41, 0.0032181653659790754318 ;  /* 0x3b52e7db24297423 */ /* 0x000fe20000000029 */
[----:B------:R-:W-:Y:S02]  /*6810*/  FFMA R38, R4, 1.4426950216293334961, R37 ;  /* 0x3fb8aa3b04267823 */ /* 0x000fe40000000025 */
[----:B------:R-:W-:Y:S01]  /*6820*/  FMUL R39, R2, R39 ;  /* 0x0000002702277220 */ /* 0x000fe20000400000 */
[----:B------:R-:W-:-:S03]  /*6830*/  FFMA R41, R36, R41, 0.018033718690276145935 ;  /* 0x3c93bb7324297423 */ /* 0x000fc60000000029 */
[----:B------:R-:W-:Y:S01]  /*6840*/  FFMA R37, R39, 1.4426950216293334961, R38 ;  /* 0x3fb8aa3b27257823 */ /* 0x000fe20000000026 */
[----:B------:R-:W-:-:S04]  /*6850*/  FFMA R41, R36, R41, 0.12022458761930465698 ;  /* 0x3df6384f24297423 */ /* 0x000fc80000000029 */
        /* <DEDUP_REMOVED lines=32> */
.L_x_61:
[----:B------:R-:W-:Y:S05]  /*6a60*/  BSYNC.RECONVERGENT B1 ;  /* 0x0000000000017941 */ /* 0x000fea0003800200 */
.L_x_60:
        /* <DEDUP_REMOVED lines=11> */
.L_x_63:
[----:B------:R-:W-:Y:S01]  /*6b20*/  FMUL.FTZ R3, R2, R35 ;  /* 0x0000002302037220 */ /* 0x000fe20000410000 */
[----:B------:R-:W-:-:S03]  /*6b30*/  FMUL.FTZ R4, R35, 0.5 ;  /* 0x3f00000023047820 */ /* 0x000fc60000410000 */
[----:B------:R-:W-:-:S04]  /*6b40*/  FFMA R2, -R3, R3, R2 ;  /* 0x0000000303027223 */ /* 0x000fc80000000102 */
[----:B------:R-:W-:-:S07]  /*6b50*/  FFMA R3, R2, R4, R3 ;  /* 0x0000000402037223 */ /* 0x000fce0000000003 */
.L_x_64:
[----:B------:R-:W-:Y:S05]  /*6b60*/  BSYNC.RECONVERGENT B1 ;  /* 0x0000000000017941 */ /* 0x000fea0003800200 */
.L_x_62:
        /* <DEDUP_REMOVED lines=12> */
.L_x_66:
[----:B------:R-:W-:Y:S05]  /*6c30*/  BSYNC.RECONVERGENT B3 ;  /* 0x0000000000037941 */ /* 0x000fea0003800200 */
.L_x_65:
        /* <DEDUP_REMOVED lines=36> */
[----:B------:R-:W-:Y:S01]  /*6e80*/  FFMA R39, R34, 1.4426950216293334961, R39 ;  /* 0x3fb8aa3b22277823 */ /* 0x000fe20000000027 */
[----:B------:R-:W-:-:S02]  /*6e90*/  HFMA2 R37, -RZ, RZ, 0.64013671875, -15.109375 ;  /* 0x391fcb8eff257431 */ /* 0x000fc400000001ff */
[----:B------:R-:W-:Y:S01]  /*6ea0*/  FMUL R36, R3, R36 ;  /* 0x0000002403247220 */ /* 0x000fe20000400000 */
        /* <DEDUP_REMOVED lines=33> */
.L_x_68:
[----:B------:R-:W-:Y:S05]  /*70c0*/  BSYNC.RECONVERGENT B1 ;  /* 0x0000000000017941 */ /* 0x000fea0003800200 */
.L_x_67:
        /* <DEDUP_REMOVED lines=11> */
[----:B------:R-:W-:Y:S02]  /*7180*/  LOP3.LUT R35, R14, 0xff800000, RZ, 0xc0, !PT ;  /* 0xff8000000e237812 */ /* 0x000fe400078ec0ff */
[----:B------:R-:W-:Y:S02]  /*7190*/  FSEL R14, RZ, -24, P0 ;  /* 0xc1c00000ff0e7808 */ /* 0x000fe40000000000 */
[-C--:B------:R-:W-:Y:S02]  /*71a0*/  IADD3 R37, PT, PT, R4, -R35.reuse, RZ ;  /* 0x8000002304257210 */ /* 0x080fe40007ffe0ff */
[----:B------:R-:W-:Y:S02]  /*71b0*/  I2FP.F32.S32 R35, R35 ;  /* 0x0000002300237245 */ /* 0x000fe40000201400 */
[----:B------:R-:W-:Y:S01]  /*71c0*/  FSETP.NEU.AND P0, PT, |R13|, +INF , PT ;  /* 0x7f8000000d00780b */ /* 0x000fe20003f0d200 */
[C---:B------:R-:W-:Y:S01]  /*71d0*/  FADD R4, R37.reuse, 1 ;  /* 0x3f80000025047421 */ /* 0x040fe20000000000 */
[----:B------:R-:W-:-:S02]  /*71e0*/  FADD R37, R37, -1 ;  /* 0xbf80000025257421 */ /* 0x000fc40000000000 */
[----:B------:R-:W-:Y:S02]  /*71f0*/  FSETP.NEU.AND P0, PT, R13, RZ, P0 ;  /* 0x000000ff0d00720b */ /* 0x000fe4000070d000 */
[----:B------:R-:W-:Y:S01]  /*7200*/  FADD R39, R37, R37 ;  /* 0x0000002525277221 */ /* 0x000fe20000000000 */
[----:B------:R-:W0:Y:S10]  /*7210*/  MUFU.RCP R4, R4 ;  /* 0x0000000400047308 */ /* 0x000e340000001000 */
[----:B------:R-:W-:Y:S01]  /*7220*/  @!P0 FADD R13, R13, R13 ;  /* 0x0000000d0d0d8221 */ /* 0x000fe20000000000 */
[----:B0-----:R-:W-:Y:S01]  /*7230*/  FMUL R34, R4, R39 ;  /* 0x0000002704227220 */ /* 0x001fe20000400000 */
[----:B------:R-:W-:-:S03]  /*7240*/  FFMA R39, R35, 1.1920928955078125e-07, R14 ;  /* 0x3400000023277823 */ /* 0x000fc6000000000e */
        /* <DEDUP_REMOVED lines=44> */
.L_x_70:
[----:B------:R-:W-:Y:S05]  /*7510*/  BSYNC.RECONVERGENT B1 ;  /* 0x0000000000017941 */ /* 0x000fea0003800200 */
.L_x_69:
        /* <DEDUP_REMOVED lines=22> */
[----:B------:R-:W-:Y:S02]  /*7680*/  @!P0 FADD R12, R12, R12 ;  /* 0x0000000c0c0c8221 */ /* 0x000fe40000000000 */
[----:B0-----:R-:W-:Y:S01]  /*7690*/  FMUL R14, R4, R35 ;  /* 0x00000023040e7220 */ /* 0x001fe20000400000 */
[----:B------:R-:W-:-:S03]  /*76a0*/  FFMA R35, R13, 1.1920928955078125e-07, R34 ;  /* 0x340000000d237823 */ /* 0x000fc60000000022 */
[----:B------:R-:W-:Y:S01]  /*76b0*/  FADD R36, R37, -R14 ;  /* 0x8000000e25247221 */ /* 0x000fe20000000000 */
[CC--:B------:R-:W-:Y:S01]  /*76c0*/  FMUL R34, R14.reuse, R14.reuse ;  /* 0x0000000e0e227220 */ /* 0x0c0fe20000400000 */
[----:B------:R-:W-:Y:S02]  /*76d0*/  FFMA R13, R14, 1.4426950216293334961, R35 ;  /* 0x3fb8aa3b0e0d7823 */ /* 0x000fe40000000023 */
[----:B------:R-:W-:Y:S01]  /*76e0*/  FADD R36, R36, R36 ;  /* 0x0000002424247221 */ /* 0x000fe20000000000 */
[C---:B------:R-:W-:Y:S01]  /*76f0*/  FFMA R39, R34.reuse, R39, 0.0032181653659790754318 ;  /* 0x3b52e7db22277423 */ /* 0x040fe20000000027 */
        /* <DEDUP_REMOVED lines=39> */
.L_x_72:
[----:B------:R-:W-:Y:S05]  /*7970*/  BSYNC.RECONVERGENT B1 ;  /* 0x0000000000017941 */ /* 0x000fea0003800200 */
.L_x_71:
        /* <DEDUP_REMOVED lines=13> */
[----:B------:R-:W-:Y:S02]  /*7a50*/  FSETP.NEU.AND P0, PT, |R6|, +INF , PT ;  /* 0x7f8000000600780b */ /* 0x000fe40003f0d200 */
        /* <DEDUP_REMOVED lines=19> */
[----:B------:R-:W-:Y:S01]  /*7b90*/  FFMA R35, R4, 1.4426950216293334961, R35 ;  /* 0x3fb8aa3b04237823 */ /* 0x000fe20000000023 */
[----:B------:R-:W-:Y:S01]  /*7ba0*/  MOV R37, 0x391fcb8e ;  /* 0x391fcb8e00257802 */ /* 0x000fe20000000f00 */
        /* <DEDUP_REMOVED lines=34> */
.L_x_74:
[----:B------:R-:W-:Y:S05]  /*7dd0*/  BSYNC.RECONVERGENT B1 ;  /* 0x0000000000017941 */ /* 0x000fea0003800200 */
.L_x_73:
        /* <DEDUP_REMOVED lines=10> */
.L_x_76:
[----:B------:R-:W-:Y:S01]  /*7e80*/  FMUL.FTZ R38, R3, R4 ;  /* 0x0000000403267220 */ /* 0x000fe20000410000 */
[----:B------:R-:W-:-:S03]  /*7e90*/  FMUL.FTZ R2, R4, 0.5 ;  /* 0x3f00000004027820 */ /* 0x000fc60000410000 */
[----:B------:R-:W-:-:S04]  /*7ea0*/  FFMA R3, -R38, R38, R3 ;  /* 0x0000002626037223 */ /* 0x000fc80000000103 */
[----:B------:R-:W-:-:S07]  /*7eb0*/  FFMA R38, R3, R2, R38 ;  /* 0x0000000203267223 */ /* 0x000fce0000000026 */
.L_x_77:
[----:B------:R-:W-:Y:S05]  /*7ec0*/  BSYNC.RECONVERGENT B1 ;  /* 0x0000000000017941 */ /* 0x000fea0003800200 */
.L_x_75:
[----:B------:R-:W0:Y:S01]  /*7ed0*/  LDC.64 R36, c[0x0][0x3d0] ;  /* 0x0000f400ff247b82 */ /* 0x000e220000000a00 */
[----:B------:R-:W2:Y:S01]  /*7ee0*/  LDG.E R39, desc[UR6][R26.64] ;  /* 0x000000061a277981 */ /* 0x000ea2000c1e1900 */
[----:B------:R-:W1:Y:S01]  /*7ef0*/  LDCU.64 UR4, c[0x0][0x3d8] ;  /* 0x00007b00ff0477ac */ /* 0x000e620008000a00 */
[----:B------:R-:W3:Y:S05]  /*7f00*/  LDCU UR8, c[0x0][0x3e0] ;  /* 0x00007c00ff0877ac */ /* 0x000eea0008000800 */
[----:B------:R-:W4:Y:S08]  /*7f10*/  LDC.64 R34, c[0x0][0x3c8] ;  /* 0x0000f200ff227b82 */ /* 0x000f300000000a00 */
[----:B------:R-:W1:Y:S01]  /*7f20*/  LDC.64 R40, c[0x0][0x3a0] ;  /* 0x0000e800ff287b82 */ /* 0x000e620000000a00 */
[----:B0----5:R-:W-:-:S05]  /*7f30*/  IMAD.WIDE.U32 R36, R15, 0x4, R36 ;  /* 0x000000040f247825 */ /* 0x021fca00078e0024 */
        /* <DEDUP_REMOVED lines=25> */
[----:B------:R-:W3:Y:S01]  /*80d0*/  LDG.E.U8 R33, desc[UR6][R32.64] ;  /* 0x0000000620217981 */ /* 0x000ee2000c1e1100 */
[----:B------:R-:W-:-:S03]  /*80e0*/  MOV R15, 0x1 ;  /* 0x00000001000f7802 */ /* 0x000fc60000000f00 */
[----:B---3--:R2:W-:Y:S04]  /*80f0*/  STG.E.U8 desc[UR6][R28.64], R33 ;  /* 0x000000211c007986 */ /* 0x0085e8000c101106 */
[----:B------:R2:W-:Y:S02]  /*8100*/  STG.E.U8 desc[UR6][R30.64], R15 ;  /* 0x0000000f1e007986 */ /* 0x0005e4000c101106 */
.L_x_53:
[----:B------:R-:W-:Y:S05]  /*8110*/  BSYNC.RECONVERGENT B0 ;  /* 0x0000000000007941 */ /* 0x000fea0003800200 */
.L_x_52:
[----:B------:R-:W3:Y:S01]  /*8120*/  LDCU UR4, c[0x0][0x3e8] ;  /* 0x00007d00ff0477ac */ /* 0x000ee20008000800 */
[----:B------:R-:W-:Y:S01]  /*8130*/  BSSY.RECONVERGENT B0, `(.L_x_78) ;  /* 0x00002a0000007945 */ /* 0x000fe20003800200 */
[----:B---3--:R-:W-:-:S06]  /*8140*/  UIADD3 UR4, UPT, UPT, UR4, -0x1, URZ ;  /* 0xffffffff04047890 */ /* 0x008fcc000fffe0ff */
[----:B------:R-:W-:-:S13]  /*8150*/  ISETP.NE.AND P0, PT, R5, UR4, PT ;  /* 0x0000000405007c0c */ /* 0x000fda000bf05270 */
[----:B------:R-:W-:Y:S05]  /*8160*/  @!P0 BRA `(.L_x_79) ;  /* 0x0000002800708947 */ /* 0x000fea0003800000 */
[----:B------:R-:W3:Y:S01]  /*8170*/  LDC.64 R2, c[0x0][0x380] ;  /* 0x0000e000ff027b82 */ /* 0x000ee20000000a00 */
[----:B------:R-:W0:Y:S01]  /*8180*/  LDCU.64 UR4, c[0x0][0x3a8] ;  /* 0x00007500ff0477ac */ /* 0x000e220008000a00 */
[----:B------:R-:W4:Y:S04]  /*8190*/  LDG.E R12, desc[UR6][R22.64] ;  /* 0x00000006160c7981 */ /* 0x000f28000c1e1900 */
[----:B------:R-:W4:Y:S02]  /*81a0*/  LDG.E R9, desc[UR6][R20.64] ;  /* 0x0000000614097981 */ /* 0x000f24000c1e1900 */
[----:B------:R-:W1:Y:S02]  /*81b0*/  LDC.64 R36, c[0x0][0x390] ;  /* 0x0000e400ff247b82 */ /* 0x000e640000000a00 */
[----:B------:R-:W4:Y:S04]  /*81c0*/  LDG.E R6, desc[UR6][R18.64] ;  /* 0x0000000612067981 */ /* 0x000f28000c1e1900 */
[----:B------:R-:W4:Y:S02]  /*81d0*/  LDG.E R5, desc[UR6][R16.64] ;  /* 0x0000000610057981 */ /* 0x000f24000c1e1900 */
[----:B------:R-:W2:Y:S08]  /*81e0*/  LDC.64 R38, c[0x0][0x398] ;  /* 0x0000e600ff267b82 */ /* 0x000eb00000000a00 */
[----:B------:R-:W2:Y:S01]  /*81f0*/  LDC.64 R34, c[0x0][0x388] ;  /* 0x0000e200ff227b82 */ /* 0x000ea20000000a00 */
[----:B---3--:R-:W-:-:S06]  /*8200*/  IMAD.WIDE R2, R10, 0x4, R2 ;  /* 0x000000040a027825 */ /* 0x008fcc00078e0202 */
[----:B------:R-:W4:Y:S01]  /*8210*/  LDG.E R3, desc[UR6][R2.64] ;  /* 0x0000000602037981 */ /* 0x000f22000c1e1900 */
[C---:B-1----:R-:W-:Y:S01]  /*8220*/  IMAD.WIDE R36, R10.reuse, 0x4, R36 ;  /* 0x000000040a247825 */ /* 0x042fe200078e0224 */
[----:B0-----:R-:W-:-:S05]  /*8230*/  IADD3 R14, P0, PT, R10, UR4, RZ ;  /* 0x000000040a0e7c10 */ /* 0x001fca000ff1e0ff */
[----:B------:R-:W3:Y:S01]  /*8240*/  LDG.E R37, desc[UR6][R36.64] ;  /* 0x0000000624257981 */ /* 0x000ee2000c1e1900 */
[----:B--2---:R-:W-:-:S04]  /*8250*/  IMAD.WIDE R38, R10, 0x4, R38 ;  /* 0x000000040a267825 */ /* 0x004fc800078e0226 */
[C---:B------:R-:W-:Y:S02]  /*8260*/  IMAD.WIDE R34, R10.reuse, 0x4, R34 ;  /* 0x000000040a227825 */ /* 0x040fe400078e0222 */
[----:B------:R-:W2:Y:S04]  /*8270*/  LDG.E R38, desc[UR6][R38.64] ;  /* 0x0000000626267981 */ /* 0x000ea8000c1e1900 */
[----:B------:R-:W2:Y:S01]  /*8280*/  LDG.E R4, desc[UR6][R34.64] ;  /* 0x0000000622047981 */ /* 0x000ea2000c1e1900 */
[----:B------:R-:W-:-:S05]  /*8290*/  LEA.HI.X.SX32 R15, R10, UR5, 0x1, P0 ;  /* 0x000000050a0f7c11 */ /* 0x000fca00080f0eff */
[----:B------:R0:W5:Y:S01]  /*82a0*/  LDG.E.U8 R13, desc[UR6][R14.64] ;  /* 0x000000060e0d7981 */ /* 0x000162000c1e1100 */
[----:B------:R-:W-:Y:S01]  /*82b0*/  BSSY.RECONVERGENT B1, `(.L_x_80) ;  /* 0x000004c000017945 */ /* 0x000fe20003800200 */
[----:B------:R-:W-:Y:S02]  /*82c0*/  HFMA2 R33, -RZ, RZ, 1.875, 0 ;  /* 0x3f800000ff217431 */ /* 0x000fe400000001ff */
[----:B----4-:R-:W-:-:S05]  /*82d0*/  FADD R32, R12, -R3 ;  /* 0x800000030c207221 */ /* 0x010fca0000000000 */
[----:B------:R-:W-:Y:S01]  /*82e0*/  FSETP.NEU.AND P0, PT, R32, 1, PT ;  /* 0x3f8000002000780b */ /* 0x000fe20003f0d000 */
[----:B---3--:R-:W-:-:S05]  /*82f0*/  FADD R3, R6, -R37 ;  /* 0x8000002506037221 */ /* 0x008fca0000000000 */
        /* <DEDUP_REMOVED lines=71> */
.L_x_81:
[----:B------:R-:W-:Y:S05]  /*8770*/  BSYNC.RECONVERGENT B1 ;  /* 0x0000000000017941 */ /* 0x000fea0003800200 */
.L_x_80:
        /* <DEDUP_REMOVED lines=21> */
[----:B------:R-:W-:-:S03]  /*88d0*/  FADD R37, R39, -R34 ;  /* 0x8000002227257221 */ /* 0x000fc60000000000 */
[----:B------:R-:W-:Y:S01]  /*88e0*/  FSETP.NEU.AND P0, PT, R4, RZ, P0 ;  /* 0x000000ff0400720b */ /* 0x000fe2000070d000 */
        /* <DEDUP_REMOVED lines=8> */
[----:B------:R-:W-:-:S02]  /*8970*/  FFMA R41, R36, R41, 0.018033718690276145935 ;  /* 0x3c93bb7324297423 */ /* 0x000fc40000000029 */
[----:B------:R-:W-:Y:S01]  /*8980*/  @!P0 FADD R4, R4, R4 ;  /* 0x0000000404048221 */ /* 0x000fe20000000000 */
        /* <DEDUP_REMOVED lines=35> */
.L_x_83:
[----:B------:R-:W-:Y:S05]  /*8bc0*/  BSYNC.RECONVERGENT B1 ;  /* 0x0000000000017941 */ /* 0x000fea0003800200 */
.L_x_82:
        /* <DEDUP_REMOVED lines=69> */
.L_x_85:
[----:B------:R-:W-:Y:S05]  /*9020*/  BSYNC.RECONVERGENT B1 ;  /* 0x0000000000017941 */ /* 0x000fea0003800200 */
.L_x_84:
        /* <DEDUP_REMOVED lines=41> */
[----:B------:R-:W-:-:S03]  /*92c0*/  MOV R35, 0x391fcb8e ;  /* 0x391fcb8e00237802 */ /* 0x000fc60000000f00 */
        /* <DEDUP_REMOVED lines=27> */
.L_x_87:
[----:B------:R-:W-:Y:S05]  /*9480*/  BSYNC.RECONVERGENT B1 ;  /* 0x0000000000017941 */ /* 0x000fea0003800200 */
.L_x_86:
        /* <DEDUP_REMOVED lines=11> */
.L_x_89:
[----:B------:R-:W-:Y:S01]  /*9540*/  FMUL.FTZ R3, R2, R33 ;  /* 0x0000002102037220 */ /* 0x000fe20000410000 */
[----:B------:R-:W-:-:S03]  /*9550*/  FMUL.FTZ R4, R33, 0.5 ;  /* 0x3f00000021047820 */ /* 0x000fc60000410000 */
[----:B------:R-:W-:-:S04]  /*9560*/  FFMA R2, -R3, R3, R2 ;  /* 0x0000000303027223 */ /* 0x000fc80000000102 */
[----:B------:R-:W-:-:S07]  /*9570*/  FFMA R3, R2, R4, R3 ;  /* 0x0000000402037223 */ /* 0x000fce0000000003 */
.L_x_90:
[----:B------:R-:W-:Y:S05]  /*9580*/  BSYNC.RECONVERGENT B1 ;  /* 0x0000000000017941 */ /* 0x000fea0003800200 */
.L_x_88:
        /* <DEDUP_REMOVED lines=12> */
.L_x_92:
[----:B------:R-:W-:Y:S05]  /*9650*/  BSYNC.RECONVERGENT B3 ;  /* 0x0000000000037941 */ /* 0x000fea0003800200 */
.L_x_91:
        /* <DEDUP_REMOVED lines=40> */
[----:B------:R-:W-:Y:S01]  /*98e0*/  FMUL R38, R33, R38 ;  /* 0x0000002621267220 */ /* 0x000fe20000400000 */
[----:B------:R-:W-:Y:S02]  /*98f0*/  HFMA2 R33, -RZ, RZ, 0.64013671875, -15.109375 ;  /* 0x391fcb8eff217431 */ /* 0x000fe400000001ff */
        /* <DEDUP_REMOVED lines=30> */
.L_x_94:
[----:B------:R-:W-:Y:S05]  /*9ae0*/  BSYNC.RECONVERGENT B1 ;  /* 0x0000000000017941 */ /* 0x000fea0003800200 */
.L_x_93:
        /* <DEDUP_REMOVED lines=68> */
.L_x_96:
[----:B------:R-:W-:Y:S05]  /*9f30*/  BSYNC.RECONVERGENT B1 ;  /* 0x0000000000017941 */ /* 0x000fea0003800200 */
.L_x_95:
        /* <DEDUP_REMOVED lines=69> */
.L_x_98:
[----:B------:R-:W-:Y:S05]  /*a390*/  BSYNC.RECONVERGENT B1 ;  /* 0x0000000000017941 */ /* 0x000fea0003800200 */
.L_x_97:
        /* <DEDUP_REMOVED lines=18> */
[----:B------:R-:W-:Y:S01]  /*a4c0*/  FADD R35, R4, -1 ;  /* 0xbf80000004237421 */ /* 0x000fe20000000000 */
[----:B------:R-:W-:Y:S01]  /*a4d0*/  FFMA R33, R33, 1.1920928955078125e-07, R6 ;  /* 0x3400000021217823 */ /* 0x000fe20000000006 */
[----:B------:R-:W-:-:S02]  /*a4e0*/  FSETP.NEU.AND P0, PT, R5, RZ, P0 ;  /* 0x000000ff0500720b */ /* 0x000fc4000070d000 */
[----:B------:R-:W-:Y:S01]  /*a4f0*/  FADD R4, R35, R35 ;  /* 0x0000002323047221 */ /* 0x000fe20000000000 */
[----:B------:R-:W0:Y:S10]  /*a500*/  MUFU.RCP R9, R9 ;  /* 0x0000000900097308 */ /* 0x000e340000001000 */
        /* <DEDUP_REMOVED lines=46> */
.L_x_100:
[----:B------:R-:W-:Y:S05]  /*a7f0*/  BSYNC.RECONVERGENT B1 ;  /* 0x0000000000017941 */ /* 0x000fea0003800200 */
.L_x_99:
        /* <DEDUP_REMOVED lines=10> */
.L_x_102:
[----:B------:R-:W-:Y:S01]  /*a8a0*/  FMUL.FTZ R38, R3, R4 ;  /* 0x0000000403267220 */ /* 0x000fe20000410000 */
[----:B------:R-:W-:-:S03]  /*a8b0*/  FMUL.FTZ R2, R4, 0.5 ;  /* 0x3f00000004027820 */ /* 0x000fc60000410000 */
[----:B------:R-:W-:-:S04]  /*a8c0*/  FFMA R3, -R38, R38, R3 ;  /* 0x0000002626037223 */ /* 0x000fc80000000103 */
[----:B------:R-:W-:-:S07]  /*a8d0*/  FFMA R38, R3, R2, R38 ;  /* 0x0000000203267223 */ /* 0x000fce0000000026 */
.L_x_103:
[----:B------:R-:W-:Y:S05]  /*a8e0*/  BSYNC.RECONVERGENT B1 ;  /* 0x0000000000017941 */ /* 0x000fea0003800200 */
.L_x_101:
[----:B------:R-:W0:Y:S01]  /*a8f0*/  LDC.64 R34, c[0x0][0x3d0] ;  /* 0x0000f400ff227b82 */ /* 0x000e220000000a00 */
[----:B------:R-:W1:Y:S01]  /*a900*/  LDCU.64 UR4, c[0x0][0x3d8] ;  /* 0x00007b00ff0477ac */ /* 0x000e620008000a00 */
[----:B------:R-:W2:Y:S06]  /*a910*/  LDCU UR8, c[0x0][0x3e0] ;  /* 0x00007c00ff0877ac */ /* 0x000eac0008000800 */
[----:B------:R-:W3:Y:S08]  /*a920*/  LDC.64 R32, c[0x0][0x3c8] ;  /* 0x0000f200ff207b82 */ /* 0x000ef00000000a00 */
[----:B------:R-:W4:Y:S01]  /*a930*/  LDC.64 R36, c[0x0][0x3a0] ;  /* 0x0000e800ff247b82 */ /* 0x000f220000000a00 */
[----:B0----5:R-:W-:-:S05]  /*a940*/  IMAD.WIDE.U32 R34, R13, 0x4, R34 ;  /* 0x000000040d227825 */ /* 0x021fca00078e0022 */
[----:B------:R-:W2:Y:S01]  /*a950*/  LDG.E R4, desc[UR6][R34.64] ;  /* 0x0000000622047981 */ /* 0x000ea2000c1e1900 */
[----:B---3--:R-:W-:-:S06]  /*a960*/  IMAD.WIDE.U32 R32, R13, 0x4, R32 ;  /* 0x000000040d207825 */ /* 0x008fcc00078e0020 */
[----:B------:R-:W3:Y:S01]  /*a970*/  LDG.E R33, desc[UR6][R32.64] ;  /* 0x0000000620217981 */ /* 0x000ee2000c1e1900 */
[----:B----4-:R-:W-:-:S03]  /*a980*/  IMAD.WIDE R36, R10, 0x4, R36 ;  /* 0x000000040a247825 */ /* 0x010fc600078e0224 */
[----:B------:R-:W4:Y:S04]  /*a990*/  LDG.E R10, desc[UR6][R26.64] ;  /* 0x000000061a0a7981 */ /* 0x000f28000c1e1900 */
[----:B------:R-:W4:Y:S01]  /*a9a0*/  LDG.E R36, desc[UR6][R36.64] ;  /* 0x0000000624247981 */ /* 0x000f22000c1e1900 */
[----:B-1----:R-:W0:Y:S08]  /*a9b0*/  F2F.F64.F32 R12, UR4 ;  /* 0x00000004000c7d10 */ /* 0x002e300008201800 */
[----:B--2---:R-:W1:Y:S01]  /*a9c0*/  F2F.F64.F32 R2, R4 ;  /* 0x0000000400027310 */ /* 0x004e620000201800 */
[----:B---3--:R-:W-:Y:S01]  /*a9d0*/  FADD R6, -R33, R38 ;  /* 0x0000002621067221 */ /* 0x008fe20000000100 */
[----:B0-----:R-:W-:-:S06]  /*a9e0*/  DADD R38, R12, 1 ;  /* 0x3ff000000c267429 */ /* 0x001fcc0000000000 */
[----:B------:R-:W0:Y:S02]  /*a9f0*/  F2F.F64.F32 R12, |R6| ;  /* 0x40000006000c7310 */ /* 0x000e240000201800 */
[----:B-1----:R-:W-:Y:S01]  /*aa00*/  DMUL R2, R38, R2 ;  /* 0x0000000226027228 */ /* 0x002fe20000000000 */
[----:B------:R-:W-:-:S07]  /*aa10*/  FMUL R9, R4, UR4 ;  /* 0x0000000404097c20 */ /* 0x000fce0008400000 */
[----:B0-----:R-:W-:Y:S01]  /*aa20*/  DSETP.GEU.AND P1, PT, R2, R12, PT ;  /* 0x0000000c0200722a */ /* 0x001fe20003f2e000 */
[----:B------:R-:W-:-:S13]  /*aa30*/  FSETP.GT.AND P0, PT, |R6|, R9, PT ;  /* 0x000000090600720b */ /* 0x000fda0003f04200 */
[----:B------:R-:W-:Y:S01]  /*aa40*/  @!P1 FMUL R5, R5, UR5 ;  /* 0x0000000505059c20 */ /* 0x000fe20008400000 */
[----:B------:R-:W-:-:S03]  /*aa50*/  DSETP.GT.AND P1, PT, R2, R12, PT ;  /* 0x0000000c0200722a */ /* 0x000fc60003f24000 */
[----:B------:R-:W-:-:S05]  /*aa60*/  FMUL R2, R5, UR8 ;  /* 0x0000000805027c20 */ /* 0x000fca0008400000 */
[----:B------:R-:W-:-:S05]  /*aa70*/  @P0 FSEL R5, R2, R5, P1 ;  /* 0x0000000502050208 */ /* 0x000fca0000800000 */
[----:B----4-:R-:W-:-:S05]  /*aa80*/  FMUL R5, R5, R36 ;  /* 0x0000002405057220 */ /* 0x010fca0000400000 */
        /* <DEDUP_REMOVED lines=10> */
.L_x_79:
[----:B------:R-:W-:Y:S05]  /*ab30*/  BSYNC.RECONVERGENT B0 ;  /* 0x0000000000007941 */ /* 0x000fea0003800200 */
.L_x_78:
[----:B------:R-:W-:Y:S01]  /*ab40*/  ISETP.NE.AND P0, PT, R7, RZ, PT ;  /* 0x000000ff0700720c */ /* 0x000fe20003f05270 */
[----:B------:R-:W-:-:S12]  /*ab50*/  BSSY.RECONVERGENT B0, `(.L_x_104) ;  /* 0x000029e000007945 */ /* 0x000fd80003800200 */
[----:B------:R-:W-:Y:S05]  /*ab60*/  @!P0 BRA `(.L_x_105) ;  /* 0x0000002800708947 */ /* 0x000fea0003800000 */
[----:B---3--:R-:W3:Y:S01]  /*ab70*/  LDC.64 R2, c[0x0][0x380] ;  /* 0x0000e000ff027b82 */ /* 0x008ee20000000a00 */
[----:B------:R-:W0:Y:S01]  /*ab80*/  LDCU.64 UR4, c[0x0][0x3a8] ;  /* 0x00007500ff0477ac */ /* 0x000e220008000a00 */
[----:B------:R-:W4:Y:S04]  /*ab90*/  LDG.E R10, desc[UR6][R22.64] ;  /* 0x00000006160a7981 */ /* 0x000f28000c1e1900 */
[----:B------:R-:W4:Y:S02]  /*aba0*/  LDG.E R9, desc[UR6][R20.64] ;  /* 0x0000000614097981 */ /* 0x000f24000c1e1900 */
[----:B------:R-:W1:Y:S02]  /*abb0*/  LDC.64 R34, c[0x0][0x390] ;  /* 0x0000e400ff227b82 */ /* 0x000e640000000a00 */
[----:B------:R-:W4:Y:S04]  /*abc0*/  LDG.E R6, desc[UR6][R18.64] ;  /* 0x0000000612067981 */ /* 0x000f28000c1e1900 */
[----:B------:R-:W4:Y:S02]  /*abd0*/  LDG.E R5, desc[UR6][R16.64] ;  /* 0x0000000610057981 */ /* 0x000f24000c1e1900 */
[----:B------:R-:W0:Y:S08]  /*abe0*/  LDC.64 R36, c[0x0][0x398] ;  /* 0x0000e600ff247b82 */ /* 0x000e300000000a00 */
[----:B--2---:R-:W2:Y:S01]  /*abf0*/  LDC.64 R32, c[0x0][0x388] ;  /* 0x0000e200ff207b82 */ /* 0x004ea20000000a00 */
[----:B---3--:R-:W-:-:S06]  /*ac00*/  IMAD.WIDE R2, R8, 0x4, R2 ;  /* 0x0000000408027825 */ /* 0x008fcc00078e0202 */
[----:B------:R-:W4:Y:S01]  /*ac10*/  LDG.E R3, desc[UR6][R2.64] ;  /* 0x0000000602037981 */ /* 0x000f22000c1e1900 */
[C---:B-1----:R-:W-:Y:S01]  /*ac20*/  IMAD.WIDE R34, R8.reuse, 0x4, R34 ;  /* 0x0000000408227825 */ /* 0x042fe200078e0222 */
[----:B0-----:R-:W-:-:S05]  /*ac30*/  IADD3 R14, P0, PT, R8, UR4, RZ ;  /* 0x00000004080e7c10 */ /* 0x001fca000ff1e0ff */
[----:B------:R-:W3:Y:S01]  /*ac40*/  LDG.E R35, desc[UR6][R34.64] ;  /* 0x0000000622237981 */ /* 0x000ee2000c1e1900 */
[----:B------:R-:W-:-:S04]  /*ac50*/  IMAD.WIDE R36, R8, 0x4, R36 ;  /* 0x0000000408247825 */ /* 0x000fc800078e0224 */
[C---:B--2---:R-:W-:Y:S02]  /*ac60*/  IMAD.WIDE R32, R8.reuse, 0x4, R32 ;  /* 0x0000000408207825 */ /* 0x044fe400078e0220 */
[----:B------:R-:W2:Y:S04]  /*ac70*/  LDG.E R36, desc[UR6][R36.64] ;  /* 0x0000000624247981 */ /* 0x000ea8000c1e1900 */
[----:B------:R0:W2:Y:S01]  /*ac80*/  LDG.E R4, desc[UR6][R32.64] ;  /* 0x0000000620047981 */ /* 0x0000a2000c1e1900 */
[----:B------:R-:W-:-:S05]  /*ac90*/  LEA.HI.X.SX32 R15, R8, UR5, 0x1, P0 ;  /* 0x00000005080f7c11 */ /* 0x000fca00080f0eff */
[----:B------:R1:W5:Y:S01]  /*aca0*/  LDG.E.U8 R12, desc[UR6][R14.64] ;  /* 0x000000060e0c7981 */ /* 0x000362000c1e1100 */
[----:B------:R-:W-:Y:S01]  /*acb0*/  BSSY.RECONVERGENT B1, `(.L_x_106) ;  /* 0x000004c000017945 */ /* 0x000fe20003800200 */
[----:B0-----:R-:W-:Y:S02]  /*acc0*/  HFMA2 R32, -RZ, RZ, 1.875, 0 ;  /* 0x3f800000ff207431 */ /* 0x001fe400000001ff */
        /* <DEDUP_REMOVED lines=8> */
[----:B-1----:R-:W-:-:S12]  /*ad50*/  @!P0 BRA `(.L_x_107) ;  /* 0x0000000400048947 */ /* 0x002fd80003800000 */
        /* <DEDUP_REMOVED lines=65> */
.L_x_107:
[----:B------:R-:W-:Y:S05]  /*b170*/  BSYNC.RECONVERGENT B1 ;  /* 0x0000000000017941 */ /* 0x000fea0003800200 */
.L_x_106:
        /* <DEDUP_REMOVED lines=68> */
.L_x_109:
[----:B------:R-:W-:Y:S05]  /*b5c0*/  BSYNC.RECONVERGENT B1 ;  /* 0x0000000000017941 */ /* 0x000fea0003800200 */
.L_x_108:
        /* <DEDUP_REMOVED lines=69> */
.L_x_111:
[----:B------:R-:W-:Y:S05]  /*ba20*/  BSYNC.RECONVERGENT B1 ;  /* 0x0000000000017941 */ /* 0x000fea0003800200 */
.L_x_110:
        /* <DEDUP_REMOVED lines=69> */
.L_x_113:
[----:B------:R-:W-:Y:S05]  /*be80*/  BSYNC.RECONVERGENT B1 ;  /* 0x0000000000017941 */ /* 0x000fea0003800200 */
.L_x_112:
        /* <DEDUP_REMOVED lines=11> */
.L_x_115:
[----:B------:R-:W-:Y:S01]  /*bf40*/  FMUL.FTZ R3, R32, R13 ;  /* 0x0000000d20037220 */ /* 0x000fe20000410000 */
[----:B------:R-:W-:-:S03]  /*bf50*/  FMUL.FTZ R4, R13, 0.5 ;  /* 0x3f0000000d047820 */ /* 0x000fc60000410000 */
[----:B------:R-:W-:-:S04]  /*bf60*/  FFMA R2, -R3, R3, R32 ;  /* 0x0000000303027223 */ /* 0x000fc80000000120 */
[----:B------:R-:W-:-:S07]  /*bf70*/  FFMA R3, R2, R4, R3 ;  /* 0x0000000402037223 */ /* 0x000fce0000000003 */
.L_x_116:
[----:B------:R-:W-:Y:S05]  /*bf80*/  BSYNC.RECONVERGENT B1 ;  /* 0x0000000000017941 */ /* 0x000fea0003800200 */
.L_x_114:
        /* <DEDUP_REMOVED lines=12> */
.L_x_118:
[----:B------:R-:W-:Y:S05]  /*c050*/  BSYNC.RECONVERGENT B3 ;  /* 0x0000000000037941 */ /* 0x000fea0003800200 */
.L_x_117:
        /* <DEDUP_REMOVED lines=72> */
.L_x_120:
[----:B------:R-:W-:Y:S05]  /*c4e0*/  BSYNC.RECONVERGENT B1 ;  /* 0x0000000000017941 */ /* 0x000fea0003800200 */
.L_x_119:
        /* <DEDUP_REMOVED lines=68> */
.L_x_122:
[----:B------:R-:W-:Y:S05]  /*c930*/  BSYNC.RECONVERGENT B1 ;  /* 0x0000000000017941 */ /* 0x000fea0003800200 */
.L_x_121:
        /* <DEDUP_REMOVED lines=69> */
.L_x_124:
[----:B------:R-:W-:Y:S05]  /*cd90*/  BSYNC.RECONVERGENT B1 ;  /* 0x0000000000017941 */ /* 0x000fea0003800200 */
.L_x_123:
        /* <DEDUP_REMOVED lines=69> */
.L_x_126:
[----:B------:R-:W-:Y:S05]  /*d1f0*/  BSYNC.RECONVERGENT B1 ;  /* 0x0000000000017941 */ /* 0x000fea0003800200 */
.L_x_125:
        /* <DEDUP_REMOVED lines=10> */
.L_x_128:
[----:B------:R-:W-:Y:S01]  /*d2a0*/  FMUL.FTZ R38, R3, R4 ;  /* 0x0000000403267220 */ /* 0x000fe20000410000 */
[----:B------:R-:W-:-:S03]  /*d2b0*/  FMUL.FTZ R2, R4, 0.5 ;  /* 0x3f00000004027820 */ /* 0x000fc60000410000 */
[----:B------:R-:W-:-:S04]  /*d2c0*/  FFMA R3, -R38, R38, R3 ;  /* 0x0000002626037223 */ /* 0x000fc80000000103 */
[----:B------:R-:W-:-:S07]  /*d2d0*/  FFMA R38, R3, R2, R38 ;  /* 0x0000000203267223 */ /* 0x000fce0000000026 */
.L_x_129:
[----:B------:R-:W-:Y:S05]  /*d2e0*/  BSYNC.RECONVERGENT B1 ;  /* 0x0000000000017941 */ /* 0x000fea0003800200 */
.L_x_127:
        /* <DEDUP_REMOVED lines=36> */
.L_x_105:
[----:B------:R-:W-:Y:S05]  /*d530*/  BSYNC.RECONVERGENT B0 ;  /* 0x0000000000007941 */ /* 0x000fea0003800200 */
.L_x_104:
[----:B------:R-:W5:Y:S02]  /*d540*/  LDCU UR4, c[0x0][0x3ec] ;  /* 0x00007d80ff0477ac */ /* 0x000f640008000800 */
[----:B-----5:R-:W-:-:S06]  /*d550*/  UIADD3 UR4, UPT, UPT, UR4, -0x1, URZ ;  /* 0xffffffff04047890 */ /* 0x020fcc000fffe0ff */
[----:B------:R-:W-:-:S13]  /*d560*/  ISETP.NE.AND P0, PT, R7, UR4, PT ;  /* 0x0000000407007c0c */ /* 0x000fda000bf05270 */
[----:B------:R-:W-:Y:S05]  /*d570*/  @!P0 EXIT ;  /* 0x000000000000894d */ /* 0x000fea0003800000 */
[----:B-1----:R-:W1:Y:S01]  /*d580*/  LDC.64 R12, c[0x0][0x380] ;  /* 0x0000e000ff0c7b82 */ /* 0x002e620000000a00 */
[----:B------:R-:W4:Y:S01]  /*d590*/  LDCU.64 UR4, c[0x0][0x3a8] ;  /* 0x00007500ff0477ac */ /* 0x000f220008000a00 */
[----:B------:R-:W4:Y:S04]  /*d5a0*/  LDG.E R22, desc[UR6][R22.64] ;  /* 0x0000000616167981 */ /* 0x000f28000c1e1900 */
[----:B------:R-:W4:Y:S02]  /*d5b0*/  LDG.E R20, desc[UR6][R20.64] ;  /* 0x0000000614147981 */ /* 0x000f24000c1e1900 */
[----:B0-23--:R-:W0:Y:S02]  /*d5c0*/  LDC.64 R14, c[0x0][0x388] ;  /* 0x0000e200ff0e7b82 */ /* 0x00de240000000a00 */
[----:B------:R-:W2:Y:S04]  /*d5d0*/  LDG.E R18, desc[UR6][R18.64] ;  /* 0x0000000612127981 */ /* 0x000ea8000c1e1900 */
[----:B------:R-:W3:Y:S02]  /*d5e0*/  LDG.E R16, desc[UR6][R16.64] ;  /* 0x0000000610107981 */ /* 0x000ee4000c1e1900 */
[----:B------:R-:W4:Y:S08]  /*d5f0*/  LDC.64 R34, c[0x0][0x398] ;  /* 0x0000e600ff227b82 */ /* 0x000f300000000a00 */
[----:B------:R-:W4:Y:S01]  /*d600*/  LDC.64 R32, c[0x0][0x390] ;  /* 0x0000e400ff207b82 */ /* 0x000f220000000a00 */
[----:B-1----:R-:W-:-:S06]  /*d610*/  IMAD.WIDE R12, R11, 0x4, R12 ;  /* 0x000000040b0c7825 */ /* 0x002fcc00078e020c */
[----:B------:R-:W2:Y:S01]  /*d620*/  LDG.E R13, desc[UR6][R12.64] ;  /* 0x000000060c0d7981 */ /* 0x000ea2000c1e1900 */
[C---:B0-----:R-:W-:Y:S01]  /*d630*/  IMAD.WIDE R14, R11.reuse, 0x4, R14 ;  /* 0x000000040b0e7825 */ /* 0x041fe200078e020e */
[----:B----4-:R-:W-:-:S05]  /*d640*/  IADD3 R6, P0, PT, R11, UR4, RZ ;  /* 0x000000040b067c10 */ /* 0x010fca000ff1e0ff */
[----:B------:R-:W4:Y:S01]  /*d650*/  LDG.E R15, desc[UR6][R14.64] ;  /* 0x000000060e0f7981 */ /* 0x000f22000c1e1900 */
[----:B------:R-:W-:-:S04]  /*d660*/  IMAD.WIDE R34, R11, 0x4, R34 ;  /* 0x000000040b227825 */ /* 0x000fc800078e0222 */
[C---:B------:R-:W-:Y:S02]  /*d670*/  IMAD.WIDE R32, R11.reuse, 0x4, R32 ;  /* 0x000000040b207825 */ /* 0x040fe400078e0220 */
[----:B------:R-:W3:Y:S04]  /*d680*/  LDG.E R35, desc[UR6][R34.64] ;  /* 0x0000000622237981 */ /* 0x000ee8000c1e1900 */
[----:B------:R-:W3:Y:S01]  /*d690*/  LDG.E R3, desc[UR6][R32.64] ;  /* 0x0000000620037981 */ /* 0x000ee2000c1e1900 */
[----:B------:R-:W-:-:S05]  /*d6a0*/  LEA.HI.X.SX32 R7, R11, UR5, 0x1, P0 ;  /* 0x000000050b077c11 */ /* 0x000fca00080f0eff */
[----:B------:R0:W5:Y:S01]  /*d6b0*/  LDG.E.U8 R5, desc[UR6][R6.64] ;  /* 0x0000000606057981 */ /* 0x000162000c1e1100 */
[----:B------:R-:W-:Y:S01]  /*d6c0*/  BSSY.RECONVERGENT B0, `(.L_x_130) ;  /* 0x000004c000007945 */ /* 0x000fe20003800200 */
[----:B------:R-:W-:Y:S02]  /*d6d0*/  HFMA2 R9, -RZ, RZ, 1.875, 0 ;  /* 0x3f800000ff097431 */ /* 0x000fe400000001ff */
[----:B--2---:R-:W-:-:S05]  /*d6e0*/  FADD R8, R22, -R13 ;  /* 0x8000000d16087221 */ /* 0x004fca0000000000 */
[----:B------:R-:W-:Y:S01]  /*d6f0*/  FSETP.NEU.AND P0, PT, R8, 1, PT ;  /* 0x3f8000000800780b */ /* 0x000fe20003f0d000 */
[----:B----4-:R-:W-:-:S05]  /*d700*/  FADD R4, R20, -R15 ;  /* 0x8000000f14047221 */ /* 0x010fca0000000000 */
        /* <DEDUP_REMOVED lines=18> */
[----:B------:R-:W-:Y:S01]  /*d830*/  FADD R12, R9, -1 ;  /* 0xbf800000090c7421 */ /* 0x000fe20000000000 */
[----:B------:R-:W-:Y:S02]  /*d840*/  FSEL R9, RZ, -24, P0 ;  /* 0xc1c00000ff097808 */ /* 0x000fe40000000000 */
[----:B------:R-:W-:Y:S01]  /*d850*/  FSETP.NEU.AND P0, PT, |R8|, +INF , PT ;  /* 0x7f8000000800780b */ /* 0x000fe20003f0d200 */
[----:B------:R-:W-:Y:S01]  /*d860*/  FADD R14, R12, R12 ;  /* 0x0000000c0c0e7221 */ /* 0x000fe20000000000 */
[----:B------:R-:W0:Y:S01]  /*d870*/  MUFU.RCP R13, R13 ;  /* 0x0000000d000d7308 */ /* 0x000e220000001000 */
[----:B------:R-:W-:Y:S01]  /*d880*/  FFMA R10, R10, 1.1920928955078125e-07, R9 ;  /* 0x340000000a0a7823 */ /* 0x000fe20000000009 */
[----:B------:R-:W-:-:S13]  /*d890*/  FSETP.NEU.AND P0, PT, R8, RZ, P0 ;  /* 0x000000ff0800720b */ /* 0x000fda000070d000 */
        /* <DEDUP_REMOVED lines=46> */
.L_x_131:
[----:B------:R-:W-:Y:S05]  /*db80*/  BSYNC.RECONVERGENT B0 ;  /* 0x0000000000007941 */ /* 0x000fea0003800200 */
.L_x_130:
        /* <DEDUP_REMOVED lines=68> */
.L_x_133:
[----:B------:R-:W-:Y:S05]  /*dfd0*/  BSYNC.RECONVERGENT B0 ;  /* 0x0000000000007941 */ /* 0x000fea0003800200 */
.L_x_132:
        /* <DEDUP_REMOVED lines=41> */
[----:B------:R-:W-:Y:S01]  /*e270*/  FFMA R12, R15, R12, R13 ;  /* 0x0000000c0f0c7223 */ /* 0x000fe2000000000d */
[----:B------:R-:W-:-:S03]  /*e280*/  HFMA2 R15, -RZ, RZ, 0.64013671875, -15.109375 ;  /* 0x391fcb8eff0f7431 */ /* 0x000fc600000001ff */
        /* <DEDUP_REMOVED lines=26> */
.L_x_135:
[----:B------:R-:W-:Y:S05]  /*e430*/  BSYNC.RECONVERGENT B0 ;  /* 0x0000000000007941 */ /* 0x000fea0003800200 */
.L_x_134:
        /* <DEDUP_REMOVED lines=26> */
[CC--:B------:R-:W-:Y:S01]  /*e5e0*/  FMUL R4, R12.reuse, R12.reuse ;  /* 0x0000000c0c047220 */ /* 0x0c0fe20000400000 */
        /* <DEDUP_REMOVED lines=42> */
.L_x_137:
[----:B------:R-:W-:Y:S05]  /*e890*/  BSYNC.RECONVERGENT B0 ;  /* 0x0000000000007941 */ /* 0x000fea0003800200 */
.L_x_136:
        /* <DEDUP_REMOVED lines=11> */
.L_x_139:
[----:B------:R-:W-:Y:S01]  /*e950*/  FMUL.FTZ R3, R2, R9 ;  /* 0x0000000902037220 */ /* 0x000fe20000410000 */
[----:B------:R-:W-:-:S03]  /*e960*/  FMUL.FTZ R4, R9, 0.5 ;  /* 0x3f00000009047820 */ /* 0x000fc60000410000 */
[----:B------:R-:W-:-:S04]  /*e970*/  FFMA R2, -R3, R3, R2 ;  /* 0x0000000303027223 */ /* 0x000fc80000000102 */
[----:B------:R-:W-:-:S07]  /*e980*/  FFMA R3, R2, R4, R3 ;  /* 0x0000000402037223 */ /* 0x000fce0000000003 */
.L_x_140:
[----:B------:R-:W-:Y:S05]  /*e990*/  BSYNC.RECONVERGENT B0 ;  /* 0x0000000000007941 */ /* 0x000fea0003800200 */
.L_x_138:
        /* <DEDUP_REMOVED lines=12> */
.L_x_142:
[----:B------:R-:W-:Y:S05]  /*ea60*/  BSYNC.RECONVERGENT B0 ;  /* 0x0000000000007941 */ /* 0x000fea0003800200 */
.L_x_141:
        /* <DEDUP_REMOVED lines=72> */
.L_x_144:
[----:B------:R-:W-:Y:S05]  /*eef0*/  BSYNC.RECONVERGENT B0 ;  /* 0x0000000000007941 */ /* 0x000fea0003800200 */
.L_x_143:
        /* <DEDUP_REMOVED lines=41> */
[----:B------:R-:W-:-:S03]  /*f190*/  MOV R8, 0x391fcb8e ;  /* 0x391fcb8e00087802 */ /* 0x000fc60000000f00 */
        /* <DEDUP_REMOVED lines=26> */
.L_x_146:
[----:B------:R-:W-:Y:S05]  /*f340*/  BSYNC.RECONVERGENT B0 ;  /* 0x0000000000007941 */ /* 0x000fea0003800200 */
.L_x_145:
        /* <DEDUP_REMOVED lines=69> */
.L_x_148:
[----:B------:R-:W-:Y:S05]  /*f7a0*/  BSYNC.RECONVERGENT B0 ;  /* 0x0000000000007941 */ /* 0x000fea0003800200 */
.L_x_147:
        /* <DEDUP_REMOVED lines=69> */
.L_x_150:
[----:B------:R-:W-:Y:S05]  /*fc00*/  BSYNC.RECONVERGENT B0 ;  /* 0x0000000000007941 */ /* 0x000fea0003800200 */
.L_x_149:
        /* <DEDUP_REMOVED lines=10> */
.L_x_152:
[----:B------:R-:W-:Y:S01]  /*fcb0*/  FMUL.FTZ R38, R3, R4 ;  /* 0x0000000403267220 */ /* 0x000fe20000410000 */
[----:B------:R-:W-:-:S03]  /*fcc0*/  FMUL.FTZ R2, R4, 0.5 ;  /* 0x3f00000004027820 */ /* 0x000fc60000410000 */
[----:B------:R-:W-:-:S04]  /*fcd0*/  FFMA R3, -R38, R38, R3 ;  /* 0x0000002626037223 */ /* 0x000fc80000000103 */
[----:B------:R-:W-:-:S07]  /*fce0*/  FFMA R38, R3, R2, R38 ;  /* 0x0000000203267223 */ /* 0x000fce0000000026 */
.L_x_153:
[----:B------:R-:W-:Y:S05]  /*fcf0*/  BSYNC.RECONVERGENT B0 ;  /* 0x0000000000007941 */ /* 0x000fea0003800200 */
.L_x_151:
        /* <DEDUP_REMOVED lines=27> */
[----:B------:R-:W-:Y:S05]  /*feb0*/  @!P0 EXIT ;  /* 0x000000000000894d */ /* 0x000fea0003800000 */
[----:B------:R-:W2:Y:S02]  /*fec0*/  LDG.E R0, desc[UR6][R24.64] ;  /* 0x0000000618007981 */ /* 0x000ea4000c1e1900 */
[----:B--2---:R-:W-:-:S13]  /*fed0*/  FSETP.GT.AND P0, PT, R13, R0, PT ;  /* 0x000000000d00720b */ /* 0x004fda0003f04000 */
[----:B------:R-:W-:Y:S05]  /*fee0*/  @!P0 EXIT ;  /* 0x000000000000894d */ /* 0x000fea0003800000 */
[----:B------:R-:W-:Y:S04]  /*fef0*/  STG.E desc[UR6][R24.64], R13 ;  /* 0x0000000d18007986 */ /* 0x000fe8000c101906 */
[----:B------:R-:W2:Y:S01]  /*ff00*/  LDG.E.U8 R7, desc[UR6][R6.64] ;  /* 0x0000000606077981 */ /* 0x000ea2000c1e1100 */
[----:B------:R-:W-:-:S03]  /*ff10*/  MOV R15, 0x1 ;  /* 0x00000001000f7802 */ /* 0x000fc60000000f00 */
[----:B--2---:R-:W-:Y:S04]  /*ff20*/  STG.E.U8 desc[UR6][R28.64], R7 ;  /* 0x000000071c007986 */ /* 0x004fe8000c101106 */
[----:B------:R-:W-:Y:S01]  /*ff30*/  STG.E.U8 desc[UR6][R30.64], R15 ;  /* 0x0000000f1e007986 */ /* 0x000fe2000c101106 */
[----:B------:R-:W-:Y:S05]  /*ff40*/  EXIT ;  /* 0x000000000000794d */ /* 0x000fea0003800000 */
        .weak           $__internal_0_$__cuda_sm20_sqrt_rn_f32_slowpath
        .type           $__internal_0_$__cuda_sm20_sqrt_rn_f32_slowpath,@function
        .size           $__internal_0_$__cuda_sm20_sqrt_rn_f32_slowpath,($__internal_1_$__cuda_sm3x_div_rn_noftz_f32_slowpath - $__internal_0_$__cuda_sm20_sqrt_rn_f32_slowpath)
$__internal_0_$__cuda_sm20_sqrt_rn_f32_slowpath:
[----:B------:R-:W-:-:S13]  /*ff50*/  LOP3.LUT P0, RZ, R3, 0x7fffffff, RZ, 0xc0, !PT ;  /* 0x7fffffff03ff7812 */ /* 0x000fda000780c0ff */
[----:B------:R-:W-:Y:S01]  /*ff60*/  @!P0 MOV R38, R3 ;  /* 0x0000000300268202 */ /* 0x000fe20000000f00 */
[----:B------:R-:W-:Y:S06]  /*ff70*/  @!P0 BRA `(.L_x_154) ;  /* 0x0000000000408947 */ /* 0x000fec0003800000 */
[----:B------:R-:W-:-:S13]  /*ff80*/  FSETP.GEU.FTZ.AND P0, PT, R3, RZ, PT ;  /* 0x000000ff0300720b */ /* 0x000fda0003f1e000 */
[----:B------:R-:W-:Y:S01]  /*ff90*/  @!P0 MOV R38, 0x7fffffff ;  /* 0x7fffffff00268802 */ /* 0x000fe20000000f00 */
[----:B------:R-:W-:Y:S06]  /*ffa0*/  @!P0 BRA `(.L_x_154) ;  /* 0x0000000000348947 */ /* 0x000fec0003800000 */
[----:B------:R-:W-:-:S13]  /*ffb0*/  FSETP.GTU.FTZ.AND P0, PT, |R3|, +INF , PT ;  /* 0x7f8000000300780b */ /* 0x000fda0003f1c200 */
[----:B------:R-:W-:Y:S01]  /*ffc0*/  @P0 FADD.FTZ R38, R3, 1 ;  /* 0x3f80000003260421 */ /* 0x000fe20000010000 */
[----:B------:R-:W-:Y:S06]  /*ffd0*/  @P0 BRA `(.L_x_154) ;  /* 0x0000000000280947 */ /* 0x000fec0003800000 */
[----:B------:R-:W-:-:S13]  /*ffe0*/  FSETP.NEU.FTZ.AND P0, PT, |R3|, +INF , PT ;  /* 0x7f8000000300780b */ /* 0x000fda0003f1d200 */
[----:B------:R-:W-:Y:S01]  /*fff0*/  @P0 FFMA R37, R3, 1.84467440737095516160e+19, RZ ;  /* 0x5f80000003250823 */ /* 0x000fe200000000ff */
[----:B------:R-:W-:-:S03]  /*10000*/  @!P0 MOV R38, R3 ;  /* 0x0000000300268202 */ /* 0x000fc60000000f00 */
[----:B------:R-:W0:Y:S02]  /*10010*/  @P0 MUFU.RSQ R4, R37 ;  /* 0x0000002500040308 */ /* 0x000e240000001400 */
[----:B0-----:R-:W-:Y:S01]  /*10020*/  @P0 FMUL.FTZ R36, R37, R4 ;  /* 0x0000000425240220 */ /* 0x001fe20000410000 */
[----:B------:R-:W-:-:S03]  /*10030*/  @P0 FMUL.FTZ R4, R4, 0.5 ;  /* 0x3f00000004040820 */ /* 0x000fc60000410000 */
[----:B------:R-:W-:-:S04]  /*10040*/  @P0 FADD.FTZ R35, -R36, -RZ ;  /* 0x800000ff24230221 */ /* 0x000fc80000010100 */
[----:B------:R-:W-:-:S04]  /*10050*/  @P0 FFMA R35, R36, R35, R37 ;  /* 0x0000002324230223 */ /* 0x000fc80000000025 */
[----:B------:R-:W-:-:S04]  /*10060*/  @P0 FFMA R4, R35, R4, R36 ;  /* 0x0000000423040223 */ /* 0x000fc80000000024 */
[----:B------:R-:W-:-:S07]  /*10070*/  @P0 FMUL.FTZ R38, R4, 2.3283064365386962891e-10 ;  /* 0x2f80000004260820 */ /* 0x000fce0000410000 */
.L_x_154:
[----:B------:R-:W-:-:S04]  /*10080*/  HFMA2 R3, -RZ, RZ, 0, 0 ;  /* 0x00000000ff037431 */ /* 0x000fc800000001ff */
[----:B------:R-:W-:Y:S05]  /*10090*/  RET.REL.NODEC R2 `(_Z10evol_cellsPKfS0_S0_S0_S0_PKhPfPhS4_S0_S0_fffiiif) ;  /* 0xfffffefc02d87950 */ /* 0x000fea0003c3ffff */
        .weak           $__internal_1_$__cuda_sm3x_div_rn_noftz_f32_slowpath
        .type           $__internal_1_$__cuda_sm3x_div_rn_noftz_f32_slowpath,@function
        .size           $__internal_1_$__cuda_sm3x_div_rn_noftz_f32_slowpath,(.L_x_169 - $__internal_1_$__cuda_sm3x_div_rn_noftz_f32_slowpath)
$__internal_1_$__cuda_sm3x_div_rn_noftz_f32_slowpath:
[----:B------:R-:W-:Y:S01]  /*100a0*/  SHF.R.U32.HI R35, RZ, 0x17, R0 ;  /* 0x00000017ff237819 */ /* 0x000fe20000011600 */
[----:B------:R-:W-:Y:S01]  /*100b0*/  BSSY.RECONVERGENT B1, `(.L_x_155) ;  /* 0x0000063000017945 */ /* 0x000fe20003800200 */
[----:B------:R-:W-:Y:S02]  /*100c0*/  SHF.R.U32.HI R2, RZ, 0x17, R3 ;  /* 0x00000017ff027819 */ /* 0x000fe40000011603 */
[----:B------:R-:W-:Y:S02]  /*100d0*/  LOP3.LUT R35, R35, 0xff, RZ, 0xc0, !PT ;  /* 0x000000ff23237812 */ /* 0x000fe400078ec0ff */
[----:B------:R-:W-:Y:S02]  /*100e0*/  LOP3.LUT R2, R2, 0xff, RZ, 0xc0, !PT ;  /* 0x000000ff02027812 */ /* 0x000fe400078ec0ff */
[----:B------:R-:W-:Y:S02]  /*100f0*/  IADD3 R37, PT, PT, R35, -0x1, RZ ;  /* 0xffffffff23257810 */ /* 0x000fe40007ffe0ff */
[----:B------:R-:W-:-:S02]  /*10100*/  IADD3 R38, PT, PT, R2, -0x1, RZ ;  /* 0xffffffff02267810 */ /* 0x000fc40007ffe0ff */
[----:B------:R-:W-:Y:S02]  /*10110*/  ISETP.GT.U32.AND P0, PT, R37, 0xfd, PT ;  /* 0x000000fd2500780c */ /* 0x000fe40003f04070 */
[----:B------:R-:W-:Y:S02]  /*10120*/  MOV R39, R0 ;  /* 0x0000000000277202 */ /* 0x000fe40000000f00 */
[----:B------:R-:W-:-:S13]  /*10130*/  ISETP.GT.U32.OR P0, PT, R38, 0xfd, P0 ;  /* 0x000000fd2600780c */ /* 0x000fda0000704470 */
[----:B------:R-:W-:Y:S01]  /*10140*/  @!P0 MOV R36, RZ ;  /* 0x000000ff00248202 */ /* 0x000fe20000000f00 */
[----:B------:R-:W-:Y:S06]  /*10150*/  @!P0 BRA `(.L_x_156) ;  /* 0x00000000005c8947 */ /* 0x000fec0003800000 */
[----:B------:R-:W-:Y:S02]  /*10160*/  FSETP.GTU.FTZ.AND P0, PT, |R3|, +INF , PT ;  /* 0x7f8000000300780b */ /* 0x000fe40003f1c200 */
[----:B------:R-:W-:-:S04]  /*10170*/  FSETP.GTU.FTZ.AND P1, PT, |R0|, +INF , PT ;  /* 0x7f8000000000780b */ /* 0x000fc80003f3c200 */
[----:B------:R-:W-:-:S13]  /*10180*/  PLOP3.LUT P0, PT, P0, P1, PT, 0xf8, 0x8f ;  /* 0x00000000008f781c */ /* 0x000fda0000703f70 */
[----:B------:R-:W-:Y:S05]  /*10190*/  @P0 BRA `(.L_x_157) ;  /* 0x00000004004c0947 */ /* 0x000fea0003800000 */
[----:B------:R-:W-:-:S13]  /*101a0*/  LOP3.LUT P0, RZ, R39, 0x7fffffff, R3, 0xc8, !PT ;  /* 0x7fffffff27ff7812 */ /* 0x000fda000780c803 */
[----:B------:R-:W-:Y:S05]  /*101b0*/  @!P0 BRA `(.L_x_158) ;  /* 0x00000004003c8947 */ /* 0x000fea0003800000 */
[C---:B------:R-:W-:Y:S02]  /*101c0*/  FSETP.NEU.FTZ.AND P1, PT, |R3|.reuse, +INF , PT ;  /* 0x7f8000000300780b */ /* 0x040fe40003f3d200 */
[----:B------:R-:W-:Y:S02]  /*101d0*/  FSETP.NEU.FTZ.AND P0, PT, |R0|, +INF , PT ;  /* 0x7f8000000000780b */ /* 0x000fe40003f1d200 */
[----:B------:R-:W-:-:S11]  /*101e0*/  FSETP.NEU.FTZ.AND P2, PT, |R3|, +INF , PT ;  /* 0x7f8000000300780b */ /* 0x000fd60003f5d200 */
[----:B------:R-:W-:Y:S05]  /*101f0*/  @!P0 BRA !P1, `(.L_x_158) ;  /* 0x00000004002c8947 */ /* 0x000fea0004800000 */
[----:B------:R-:W-:-:S04]  /*10200*/  LOP3.LUT P1, RZ, R3, 0x7fffffff, RZ, 0xc0, !PT ;  /* 0x7fffffff03ff7812 */ /* 0x000fc8000782c0ff */
[----:B------:R-:W-:-:S13]  /*10210*/  PLOP3.LUT P0, PT, P0, P1, PT, 0x2f, 0xf2 ;  /* 0x0000000000f2781c */ /* 0x000fda0000702577 */
[----:B------:R-:W-:Y:S05]  /*10220*/  @P0 BRA `(.L_x_159) ;  /* 0x0000000400180947 */ /* 0x000fea0003800000 */
[----:B------:R-:W-:-:S04]  /*10230*/  LOP3.LUT P0, RZ, R39, 0x7fffffff, RZ, 0xc0, !PT ;  /* 0x7fffffff27ff7812 */ /* 0x000fc8000780c0ff */
[----:B------:R-:W-:-:S13]  /*10240*/  PLOP3.LUT P0, PT, P2, P0, PT, 0x2f, 0xf2 ;  /* 0x0000000000f2781c */ /* 0x000fda0001700577 */
[----:B------:R-:W-:Y:S05]  /*10250*/  @P0 BRA `(.L_x_160) ;  /* 0x0000000400000947 */ /* 0x000fea0003800000 */
[----:B------:R-:W-:Y:S02]  /*10260*/  ISETP.GE.AND P0, PT, R38, RZ, PT ;  /* 0x000000ff2600720c */ /* 0x000fe40003f06270 */
[----:B------:R-:W-:-:S11]  /*10270*/  ISETP.GE.AND P1, PT, R37, RZ, PT ;  /* 0x000000ff2500720c */ /* 0x000fd60003f26270 */
[----:B------:R-:W-:Y:S01]  /*10280*/  @P0 MOV R36, RZ ;  /* 0x000000ff00240202 */ /* 0x000fe20000000f00 */
[----:B------:R-:W-:Y:S01]  /*10290*/  @!P0 FFMA R3, R3, 1.84467440737095516160e+19, RZ ;  /* 0x5f80000003038823 */ /* 0x000fe200000000ff */
[----:B------:R-:W-:Y:S01]  /*102a0*/  @!P0 MOV R36, 0xffffffc0 ;  /* 0xffffffc000248802 */ /* 0x000fe20000000f00 */
[----:B------:R-:W-:-:S03]  /*102b0*/  @!P1 FFMA R39, R0, 1.84467440737095516160e+19, RZ ;  /* 0x5f80000000279823 */ /* 0x000fc600000000ff */
[----:B------:R-:W-:-:S07]  /*102c0*/  @!P1 IADD3 R36, PT, PT, R36, 0x40, RZ ;  /* 0x0000004024249810 */ /* 0x000fce0007ffe0ff */
.L_x_156:
[----:B------:R-:W-:Y:S01]  /*102d0*/  LEA R38, R35, 0xc0800000, 0x17 ;  /* 0xc080000023267811 */ /* 0x000fe200078eb8ff */
[----:B------:R-:W-:Y:S03]  /*102e0*/  BSSY.RECONVERGENT B2, `(.L_x_161) ;  /* 0x0000036000027945 */ /* 0x000fe60003800200 */
[----:B------:R-:W-:Y:S02]  /*102f0*/  IADD3 R41, PT, PT, -R38, R39, RZ ;  /* 0x0000002726297210 */ /* 0x000fe40007ffe1ff */
[----:B------:R-:W-:Y:S02]  /*10300*/  IADD3 R38, PT, PT, R2, -0x7f, RZ ;  /* 0xffffff8102267810 */ /* 0x000fe40007ffe0ff */
[----:B------:R-:W0:Y:S01]  /*10310*/  MUFU.RCP R40, R41 ;  /* 0x0000002900287308 */ /* 0x000e220000001000 */
[----:B------:R-:W-:Y:S01]  /*10320*/  FADD.FTZ R37, -R41, -RZ ;  /* 0x800000ff29257221 */ /* 0x000fe20000010100 */
[C---:B------:R-:W-:Y:S01]  /*10330*/  IADD3 R35, PT, PT, R38.reuse, 0x7f, -R35 ;  /* 0x0000007f26237810 */ /* 0x040fe20007ffe823 */
[----:B------:R-:W-:-:S03]  /*10340*/  IMAD R2, R38, -0x800000, R3 ;  /* 0xff80000026027824 */ /* 0x000fc600078e0203 */
[----:B------:R-:W-:Y:S01]  /*10350*/  IADD3 R35, PT, PT, R35, R36, RZ ;  /* 0x0000002423237210 */ /* 0x000fe20007ffe0ff */
[----:B0-----:R-:W-:-:S04]  /*10360*/  FFMA R39, R40, R37, 1 ;  /* 0x3f80000028277423 */ /* 0x001fc80000000025 */
[----:B------:R-:W-:-:S04]  /*10370*/  FFMA R39, R40, R39, R40 ;  /* 0x0000002728277223 */ /* 0x000fc80000000028 */
[----:B------:R-:W-:-:S04]  /*10380*/  FFMA R40, R2, R39, RZ ;  /* 0x0000002702287223 */ /* 0x000fc800000000ff */
[----:B------:R-:W-:-:S04]  /*10390*/  FFMA R3, R37, R40, R2 ;  /* 0x0000002825037223 */ /* 0x000fc80000000002 */
[----:B------:R-:W-:-:S04]  /*103a0*/  FFMA R40, R39, R3, R40 ;  /* 0x0000000327287223 */ /* 0x000fc80000000028 */
[----:B------:R-:W-:-:S04]  /*103b0*/  FFMA R37, R37, R40, R2 ;  /* 0x0000002825257223 */ /* 0x000fc80000000002 */
[----:B------:R-:W-:-:S05]  /*103c0*/  FFMA R2, R39, R37, R40 ;  /* 0x0000002527027223 */ /* 0x000fca0000000028 */
[----:B------:R-:W-:-:S04]  /*103d0*/  SHF.R.U32.HI R3, RZ, 0x17, R2 ;  /* 0x00000017ff037819 */ /* 0x000fc80000011602 */
[----:B------:R-:W-:-:S04]  /*103e0*/  LOP3.LUT R36, R3, 0xff, RZ, 0xc0, !PT ;  /* 0x000000ff03247812 */ /* 0x000fc800078ec0ff */
[----:B------:R-:W-:-:S04]  /*103f0*/  IADD3 R3, PT, PT, R36, R35, RZ ;  /* 0x0000002324037210 */ /* 0x000fc80007ffe0ff */
[----:B------:R-:W-:-:S04]  /*10400*/  IADD3 R36, PT, PT, R3, -0x1, RZ ;  /* 0xffffffff03247810 */ /* 0x000fc80007ffe0ff */
[----:B------:R-:W-:-:S13]  /*10410*/  ISETP.GE.U32.AND P0, PT, R36, 0xfe, PT ;  /* 0x000000fe2400780c */ /* 0x000fda0003f06070 */
[----:B------:R-:W-:Y:S05]  /*10420*/  @!P0 BRA `(.L_x_162) ;  /* 0x0000000000808947 */ /* 0x000fea0003800000 */
[----:B------:R-:W-:-:S13]  /*10430*/  ISETP.GT.AND P0, PT, R3, 0xfe, PT ;  /* 0x000000fe0300780c */ /* 0x000fda0003f04270 */
[----:B------:R-:W-:Y:S05]  /*10440*/  @P0 BRA `(.L_x_163) ;  /* 0x00000000006c0947 */ /* 0x000fea0003800000 */
[----:B------:R-:W-:-:S13]  /*10450*/  ISETP.GE.AND P0, PT, R3, 0x1, PT ;  /* 0x000000010300780c */ /* 0x000fda0003f06270 */
[----:B------:R-:W-:Y:S05]  /*10460*/  @P0 BRA `(.L_x_164) ;  /* 0x0000000000740947 */ /* 0x000fea0003800000 */
[----:B------:R-:W-:Y:S02]  /*10470*/  ISETP.GE.AND P0, PT, R3, -0x18, PT ;  /* 0xffffffe80300780c */ /* 0x000fe40003f06270 */
[----:B------:R-:W-:-:S11]  /*10480*/  LOP3.LUT R2, R2, 0x80000000, RZ, 0xc0, !PT ;  /* 0x8000000002027812 */ /* 0x000fd600078ec0ff */
[----:B------:R-:W-:Y:S05]  /*10490*/  @!P0 BRA `(.L_x_164) ;  /* 0x0000000000688947 */ /* 0x000fea0003800000 */
[CCC-:B------:R-:W-:Y:S01]  /*104a0*/  FFMA.RZ R35, R39.reuse, R37.reuse, R40.reuse ;  /* 0x0000002527237223 */ /* 0x1c0fe2000000c028 */
[CCC-:B------:R-:W-:Y:S01]  /*104b0*/  FFMA.RP R36, R39.reuse, R37.reuse, R40.reuse ;  /* 0x0000002527247223 */ /* 0x1c0fe20000008028 */
[----:B------:R-:W-:Y:S01]  /*104c0*/  FFMA.RM R39, R39, R37, R40 ;  /* 0x0000002527277223 */ /* 0x000fe20000004028 */
[----:B------:R-:W-:Y:S02]  /*104d0*/  IADD3 R37, PT, PT, R3, 0x20, RZ ;  /* 0x0000002003257810 */ /* 0x000fe40007ffe0ff */
[----:B------:R-:W-:Y:S02]  /*104e0*/  LOP3.LUT R35, R35, 0x7fffff, RZ, 0xc0, !PT ;  /* 0x007fffff23237812 */ /* 0x000fe400078ec0ff */
[----:B------:R-:W-:Y:S02]  /*104f0*/  ISETP.NE.AND P2, PT, R3, RZ, PT ;  /* 0x000000ff0300720c */ /* 0x000fe40003f45270 */
[----:B------:R-:W-:Y:S02]  /*10500*/  LOP3.LUT R38, R35, 0x800000, RZ, 0xfc, !PT ;  /* 0x0080000023267812 */ /* 0x000fe400078efcff */
[----:B------:R-:W-:-:S02]  /*10510*/  ISETP.NE.AND P1, PT, R3, RZ, PT ;  /* 0x000000ff0300720c */ /* 0x000fc40003f25270 */
[----:B------:R-:W-:Y:S02]  /*10520*/  IADD3 R3, PT, PT, -R3, RZ, RZ ;  /* 0x000000ff03037210 */ /* 0x000fe40007ffe1ff */
[----:B------:R-:W-:Y:S02]  /*10530*/  SHF.L.U32 R37, R38, R37, RZ ;  /* 0x0000002526257219 */ /* 0x000fe400000006ff */
[----:B------:R-:W-:Y:S02]  /*10540*/  FSETP.NEU.FTZ.AND P0, PT, R36, R39, PT ;  /* 0x000000272400720b */ /* 0x000fe40003f1d000 */
[----:B------:R-:W-:Y:S02]  /*10550*/  SEL R3, R3, RZ, P2 ;  /* 0x000000ff03037207 */ /* 0x000fe40001000000 */
[----:B------:R-:W-:Y:S02]  /*10560*/  ISETP.NE.AND P1, PT, R37, RZ, P1 ;  /* 0x000000ff2500720c */ /* 0x000fe40000f25270 */
[----:B------:R-:W-:-:S02]  /*10570*/  SHF.R.U32.HI R38, RZ, R3, R38 ;  /* 0x00000003ff267219 */ /* 0x000fc40000011626 */
[----:B------:R-:W-:Y:S02]  /*10580*/  PLOP3.LUT P0, PT, P0, P1, PT, 0xf8, 0x8f ;  /* 0x00000000008f781c */ /* 0x000fe40000703f70 */
[----:B------:R-:W-:Y:S02]  /*10590*/  SHF.R.U32.HI R35, RZ, 0x1, R38 ;  /* 0x00000001ff237819 */ /* 0x000fe40000011626 */
[----:B------:R-:W-:-:S04]  /*105a0*/  SEL R36, RZ, 0x1, !P0 ;  /* 0x00000001ff247807 */ /* 0x000fc80004000000 */
[----:B------:R-:W-:-:S04]  /*105b0*/  LOP3.LUT R3, R36, 0x1, R35, 0xf8, !PT ;  /* 0x0000000124037812 */ /* 0x000fc800078ef823 */
[----:B------:R-:W-:-:S04]  /*105c0*/  LOP3.LUT R38, R3, R38, RZ, 0xc0, !PT ;  /* 0x0000002603267212 */ /* 0x000fc800078ec0ff */
[----:B------:R-:W-:-:S04]  /*105d0*/  IADD3 R35, PT, PT, R35, R38, RZ ;  /* 0x0000002623237210 */ /* 0x000fc80007ffe0ff */
[----:B------:R-:W-:Y:S01]  /*105e0*/  LOP3.LUT R2, R35, R2, RZ, 0xfc, !PT ;  /* 0x0000000223027212 */ /* 0x000fe200078efcff */
[----:B------:R-:W-:Y:S06]  /*105f0*/  BRA `(.L_x_164) ;  /* 0x0000000000107947 */ /* 0x000fec0003800000 */
.L_x_163:
[----:B------:R-:W-:-:S04]  /*10600*/  LOP3.LUT R2, R2, 0x80000000, RZ, 0xc0, !PT ;  /* 0x8000000002027812 */ /* 0x000fc800078ec0ff */
[----:B------:R-:W-:Y:S01]  /*10610*/  LOP3.LUT R2, R2, 0x7f800000, RZ, 0xfc, !PT ;  /* 0x7f80000002027812 */ /* 0x000fe200078efcff */
[----:B------:R-:W-:Y:S06]  /*10620*/  BRA `(.L_x_164) ;  /* 0x0000000000047947 */ /* 0x000fec0003800000 */
.L_x_162:
[----:B------:R-:W-:-:S07]  /*10630*/  LEA R2, R35, R2, 0x17 ;  /* 0x0000000223027211 */ /* 0x000fce00078eb8ff */
.L_x_164:
[----:B------:R-:W-:Y:S05]  /*10640*/  BSYNC.RECONVERGENT B2 ;  /* 0x0000000000027941 */ /* 0x000fea0003800200 */
.L_x_161:
[----:B------:R-:W-:Y:S05]  /*10650*/  BRA `(.L_x_165) ;  /* 0x0000000000207947 */ /* 0x000fea0003800000 */
.L_x_160:
[----:B------:R-:W-:-:S04]  /*10660*/  LOP3.LUT R3, R39, 0x80000000, R3, 0x48, !PT ;  /* 0x8000000027037812 */ /* 0x000fc800078e4803 */
[----:B------:R-:W-:Y:S01]  /*10670*/  LOP3.LUT R2, R3, 0x7f800000, RZ, 0xfc, !PT ;  /* 0x7f80000003027812 */ /* 0x000fe200078efcff */
[----:B------:R-:W-:Y:S06]  /*10680*/  BRA `(.L_x_165) ;  /* 0x0000000000147947 */ /* 0x000fec0003800000 */
.L_x_159:
[----:B------:R-:W-:Y:S01]  /*10690*/  LOP3.LUT R2, R39, 0x80000000, R3, 0x48, !PT ;  /* 0x8000000027027812 */ /* 0x000fe200078e4803 */
[----:B------:R-:W-:Y:S06]  /*106a0*/  BRA `(.L_x_165) ;  /* 0x00000000000c7947 */ /* 0x000fec0003800000 */
.L_x_158:
[----:B------:R-:W0:Y:S01]  /*106b0*/  MUFU.RSQ R2, -QNAN ;  /* 0xffc0000000027908 */ /* 0x000e220000001400 */
[----:B------:R-:W-:Y:S05]  /*106c0*/  BRA `(.L_x_165) ;  /* 0x0000000000047947 */ /* 0x000fea0003800000 */
.L_x_157:
[----:B------:R-:W-:-:S07]  /*106d0*/  FADD.FTZ R2, R3, R0 ;  /* 0x0000000003027221 */ /* 0x000fce0000010000 */
.L_x_165:
[----:B------:R-:W-:Y:S05]  /*106e0*/  BSYNC.RECONVERGENT B1 ;  /* 0x0000000000017941 */ /* 0x000fea0003800200 */
.L_x_155:
[----:B------:R-:W-:Y:S01]  /*106f0*/  HFMA2 R37, -RZ, RZ, 0, 0 ;  /* 0x00000000ff257431 */ /* 0x000fe200000001ff */
[----:B------:R-:W-:-:S04]  /*10700*/  MOV R36, R4 ;  /* 0x0000000400247202 */ /* 0x000fc80000000f00 */
[----:B0-----:R-:W-:Y:S05]  /*10710*/  RET.REL.NODEC R36 `(_Z10evol_cellsPKfS0_S0_S0_S0_PKhPfPhS4_S0_S0_fffiiif) ;  /* 0xfffffef824387950 */ /* 0x001fea0003c3ffff */
.L_x_166:
[----:B------:R-:W-:-:S00]  /*10720*/  BRA `(.L_x_166) ;  /* 0xfffffffc00fc7947 */ /* 0x000fc0000383ffff */
[----:B------:R-:W-:-:S00]  /*10730*/  NOP ;  /* 0x0000000000007918 */ /* 0x000fc00000000000 */
        /* <DEDUP_REMOVED lines=12> */
.L_x_169:


//--------------------- .text._Z15update_old_stepPKfPfPKhPhiii --------------------------
	.section	.text._Z15update_old_stepPKfPfPKhPhiii,"ax",@progbits
	.align	128
        .global         _Z15update_old_stepPKfPfPKhPhiii
        .type           _Z15update_old_stepPKfPfPKhPhiii,@function
        .size           _Z15update_old_stepPKfPfPKhPhiii,(.L_x_171 - _Z15update_old_stepPKfPfPKhPhiii)
        .other          _Z15update_old_stepPKfPfPKhPhiii,@"STO_CUDA_ENTRY STV_DEFAULT"
_Z15update_old_stepPKfPfPKhPhiii:
.text._Z15update_old_stepPKfPfPKhPhiii:
[----:B------:R-:W-:Y:S01]  /*0000*/  LDC R1, c[0x0][0x37c] ;  /* 0x0000df00ff017b82 */ /* 0x000fe20000000800 */
[----:B------:R-:W0:Y:S01]  /*0010*/  S2R R4, SR_CTAID.Y ;  /* 0x0000000000047919 */ /* 0x000e220000002600 */
[----:B------:R-:W1:Y:S01]  /*0020*/  LDCU UR4, c[0x0][0x360] ;  /* 0x00006c00ff0477ac */ /* 0x000e620008000800 */
[----:B------:R-:W0:Y:S01]  /*0030*/  S2R R5, SR_TID.Y ;  /* 0x0000000000057919 */ /* 0x000e220000002200 */
[----:B------:R-:W0:Y:S01]  /*0040*/  LDCU UR5, c[0x0][0x364] ;  /* 0x00006c80ff0577ac */ /* 0x000e220008000800 */
[----:B------:R-:W1:Y:S01]  /*0050*/  S2R R0, SR_CTAID.X ;  /* 0x0000000000007919 */ /* 0x000e620000002500 */
[----:B------:R-:W2:Y:S01]  /*0060*/  LDCU.64 UR8, c[0x0][0x3a0] ;  /* 0x00007400ff0877ac */ /* 0x000ea20008000a00 */
[----:B------:R-:W1:Y:S01]  /*0070*/  S2R R3, SR_TID.X ;  /* 0x0000000000037919 */ /* 0x000e620000002100 */
[----:B------:R-:W3:Y:S01]  /*0080*/  LDCU UR6, c[0x0][0x368] ;  /* 0x00006d00ff0677ac */ /* 0x000ee20008000800 */
[----:B------:R-:W3:Y:S01]  /*0090*/  S2R R2, SR_CTAID.Z ;  /* 0x0000000000027919 */ /* 0x000ee20000002700 */
[----:B------:R-:W4:Y:S01]  /*00a0*/  LDCU UR7, c[0x0][0x3a8] ;  /* 0x00007500ff0777ac */ /* 0x000f220008000800 */
[----:B------:R-:W3:Y:S01]  /*00b0*/  S2R R7, SR_TID.Z ;  /* 0x0000000000077919 */ /* 0x000ee20000002300 */
[----:B0-----:R-:W-:-:S05]  /*00c0*/  IMAD R4, R4, UR5, R5 ;  /* 0x0000000504047c24 */ /* 0x001fca000f8e0205 */
[----:B--2---:R-:W-:Y:S01]  /*00d0*/  ISETP.GE.U32.AND P0, PT, R4, UR9, PT ;  /* 0x0000000904007c0c */ /* 0x004fe2000bf06070 */
[----:B-1----:R-:W-:-:S05]  /*00e0*/  IMAD R0, R0, UR4, R3 ;  /* 0x0000000400007c24 */ /* 0x002fca000f8e0203 */
[----:B------:R-:W-:Y:S01]  /*00f0*/  ISETP.GE.U32.OR P0, PT, R0, UR8, P0 ;  /* 0x0000000800007c0c */ /* 0x000fe20008706470 */
[----:B---3--:R-:W-:-:S05]  /*0100*/  IMAD R5, R2, UR6, R7 ;  /* 0x0000000602057c24 */ /* 0x008fca000f8e0207 */
[----:B----4-:R-:W-:-:S13]  /*0110*/  ISETP.GE.U32.OR P0, PT, R5, UR7, P0 ;  /* 0x0000000705007c0c */ /* 0x010fda0008706470 */
[----:B------:R-:W-:Y:S05]  /*0120*/  @P0 EXIT ;  /* 0x000000000000094d */ /* 0x000fea0003800000 */
[----:B------:R-:W0:Y:S01]  /*0130*/  LDC.64 R2, c[0x0][0x380] ;  /* 0x0000e000ff027b82 */ /* 0x000e220000000a00 */
[----:B------:R-:W1:Y:S01]  /*0140*/  LDCU.64 UR4, c[0x0][0x358] ;  /* 0x00006b00ff0477ac */ /* 0x000e620008000a00 */
[----:B------:R-:W-:Y:S01]  /*0150*/  IMAD R5, R5, UR9, R4 ;  /* 0x0000000905057c24 */ /* 0x000fe2000f8e0204 */
[----:B------:R-:W2:Y:S03]  /*0160*/  LDCU.128 UR12, c[0x0][0x390] ;  /* 0x00007200ff0c77ac */ /* 0x000ea60008000c00 */
[----:B------:R-:W-:Y:S02]  /*0170*/  IMAD R9, R5, UR8, R0 ;  /* 0x0000000805097c24 */ /* 0x000fe4000f8e0200 */
[----:B------:R-:W3:Y:S02]  /*0180*/  LDC.64 R4, c[0x0][0x388] ;  /* 0x0000e200ff047b82 */ /* 0x000ee40000000a00 */
[----:B0-----:R-:W-:-:S06]  /*0190*/  IMAD.WIDE.U32 R2, R9, 0x4, R2 ;  /* 0x0000000409027825 */ /* 0x001fcc00078e0002 */
[----:B-1----:R-:W4:Y:S01]  /*01a0*/  LDG.E R3, desc[UR4][R2.64] ;  /* 0x0000000402037981 */ /* 0x002f22000c1e1900 */
[C---:B--2---:R-:W-:Y:S01]  /*01b0*/  IADD3 R6, P0, PT, R9.reuse, UR12, RZ ;  /* 0x0000000c09067c10 */ /* 0x044fe2000ff1e0ff */
[----:B---3--:R-:W-:-:S03]  /*01c0*/  IMAD.WIDE.U32 R4, R9, 0x4, R4 ;  /* 0x0000000409047825 */ /* 0x008fc600078e0004 */
[----:B------:R-:W-:Y:S02]  /*01d0*/  IADD3.X R7, PT, PT, RZ, UR13, RZ, P0, !PT ;  /* 0x0000000dff077c10 */ /* 0x000fe400087fe4ff */
[----:B------:R-:W-:Y:S01]  /*01e0*/  IADD3 R8, P0, PT, R9, UR14, RZ ;  /* 0x0000000e09087c10 */ /* 0x000fe2000ff1e0ff */
[----:B----4-:R-:W-:Y:S04]  /*01f0*/  STG.E desc[UR4][R4.64], R3 ;  /* 0x0000000304007986 */ /* 0x010fe8000c101904 */
[----:B------:R-:W2:Y:S01]  /*0200*/  LDG.E.U8 R7, desc[UR4][R6.64] ;  /* 0x0000000406077981 */ /* 0x000ea2000c1e1100 */
[----:B------:R-:W-:-:S05]  /*0210*/  IADD3.X R9, PT, PT, RZ, UR15, RZ, P0, !PT ;  /* 0x0000000fff097c10 */ /* 0x000fca00087fe4ff */
[----:B--2---:R-:W-:Y:S01]  /*0220*/  STG.E.U8 desc[UR4][R8.64], R7 ;  /* 0x0000000708007986 */ /* 0x004fe2000c101104 */
[----:B------:R-:W-:Y:S05]  /*0230*/  EXIT ;  /* 0x000000000000794d */ /* 0x000fea0003800000 */
.L_x_167:
        /* <DEDUP_REMOVED lines=12> */
.L_x_171:


//--------------------- .nv.shared.reserved.0     --------------------------
	.section	.nv.shared.reserved.0,"aw",@nobits
	.weak		__nv_reservedSMEM_offset_0_alias
	.size		__nv_reservedSMEM_offset_0_alias, 0, 64
	.other		__nv_reservedSMEM_offset_0_alias,@"STO_CUDA_RESERVED_SHARED STV_DEFAULT"
__nv_reservedSMEM_offset_0_alias:
	.zero		0
	.zero		64


//--------------------- .nv.constant0._Z10evol_cellsPKfS0_S0_S0_S0_PKhPfPhS4_S0_S0_fffiiif --------------------------
	.section	.nv.constant0._Z10evol_cellsPKfS0_S0_S0_S0_PKhPfPhS4_S0_S0_fffiiif,"a",@progbits
	.sectionflags	@""
	.align	4
.nv.constant0._Z10evol_cellsPKfS0_S0_S0_S0_PKhPfPhS4_S0_S0_fffiiif:
	.zero		1012


//--------------------- .nv.constant0._Z15update_old_stepPKfPfPKhPhiii --------------------------
	.section	.nv.constant0._Z15update_old_stepPKfPfPKhPhiii,"a",@progbits
	.sectionflags	@""
	.align	4
.nv.constant0._Z15update_old_stepPKfPfPKhPhiii:
	.zero		940


//--------------------- SYMBOLS --------------------------

	.type		.nv.reservedSmem.offset0,@object
	.size		.nv.reservedSmem.offset0,0x4
